def matmul_kernel(
    a_ptr,
    b_ptr,
    c_ptr,
    M,
    N,
    K,
    stride_am,
    stride_ak,
    stride_bk,
    stride_bn,
    stride_cm,
    stride_cn,
    BLOCK_M: tl.constexpr,
    BLOCK_N: tl.constexpr,
    BLOCK_K: tl.constexpr,
    GROUP_M: tl.constexpr,
):
    pid = tl.program_id(axis=0)
    num_pid_m = tl.cdiv(M, BLOCK_M)
    num_pid_n = tl.cdiv(N, BLOCK_N)
    num_pid_in_group = GROUP_M * num_pid_n
    group_id = pid // num_pid_in_group
    first_pid_m = group_id * GROUP_M
    group_size_m = min(num_pid_m - first_pid_m, GROUP_M)
    pid_m = first_pid_m + ((pid % num_pid_in_group) % group_size_m)
    pid_n = (pid % num_pid_in_group) // group_size_m

    offs_am = (pid_m * BLOCK_M + tl.arange(0, BLOCK_M)) % M
    offs_bn = (pid_n * BLOCK_N + tl.arange(0, BLOCK_N)) % N
    offs_k = tl.arange(0, BLOCK_K)
    a_ptrs = a_ptr + offs_am[:, None] * stride_am + offs_k[None, :] * stride_ak
    b_ptrs = b_ptr + offs_k[:, None] * stride_bk + offs_bn[None, :] * stride_bn

    acc = tl.zeros((BLOCK_M, BLOCK_N), dtype=tl.float32)
    for kk in range(0, tl.cdiv(K, BLOCK_K)):
        a = tl.load(a_ptrs, mask=offs_k[None, :] < K - kk * BLOCK_K, other=0.0)
        b = tl.load(b_ptrs, mask=offs_k[:, None] < K - kk * BLOCK_K, other=0.0)
        acc = tl.dot(a, b, acc)
        a_ptrs += BLOCK_K * stride_ak
        b_ptrs += BLOCK_K * stride_bk

    c = acc.to(c_ptr.dtype.element_ty)
    offs_cm = pid_m * BLOCK_M + tl.arange(0, BLOCK_M)
    offs_cn = pid_n * BLOCK_N + tl.arange(0, BLOCK_N)
    c_ptrs = c_ptr + offs_cm[:, None] * stride_cm + offs_cn[None, :] * stride_cn
    mask = (offs_cm[:, None] < M) & (offs_cn[None, :] < N)
    tl.store(c_ptrs, c, mask=mask)

# config = {"BLOCK_K": 64, "BLOCK_M": 256, "BLOCK_N": 64, "GROUP_M": 8, "arch": "sm_100", "dtype": "fp8e5m2", "num_ctas": 2, "num_stages": 3, "num_warps": 4}
# arch = sm_100


// ===== COMPILED SASS (sm_100a) =====

	.target	sm_100a

	.elftype	@"ET_EXEC"


//--------------------- .note.nv.tkinfo           --------------------------
	.section	.note.nv.tkinfo,"",@"SHT_NOTE"
	.sectionflags	@"SHF_NOTE_NV_TKINFO"
	.tkinfo
        /*0018*/ 	.word	0x00000081
        /*0030*/ 	.string	""
        /*0030*/ 	.string	"ptxas-blackwell"
        /*0030*/ 	.string	"Cuda compilation tools, release 12.9, V12.9.86"
        /*0030*/ 	.string	"Build cuda_12.9.r12.9/compiler.36037853_0"
        /*0030*/ 	.string	"-v  -suppress-debug-info  -lineinfo  -arch sm_100a "



//--------------------- .note.nv.cuver            --------------------------
	.section	.note.nv.cuver,"",@"SHT_NOTE"
	.sectionflags	@"SHF_NOTE_NV_CUVER"
        /*0018*/ 	.short	0x0001
        /*001a*/ 	.short	0x0064
        /*001c*/ 	.short	0x0001
        /*001e*/ 	.short	0x0000
        /*0020*/ 	.short	0x0001
        /*0022*/ 	.short	0x0000


//--------------------- .nv.info                  --------------------------
	.section	.nv.info,"",@"SHT_CUDA_INFO"
	.align	4


	//----- nvinfo : EIATTR_REGCOUNT
	.align		4
        /*0000*/ 	.byte	0x04, 0x2f
        /*0002*/ 	.short	(.L_6 - .L_5)
	.align		4
.L_5:
        /*0004*/ 	.word	index@(matmul_kernel)
        /*0008*/ 	.word	0x000000a8


	//----- nvinfo : EIATTR_FRAME_SIZE
	.align		4
.L_6:
        /*000c*/ 	.byte	0x04, 0x11
        /*000e*/ 	.short	(.L_8 - .L_7)
	.align		4
.L_7:
        /*0010*/ 	.word	index@($__internal_2_$__cuda_sm10x_tcgen05_guardrail_trap_unallocated_columns_being_dealloced)
        /*0014*/ 	.word	0x00000000


	//----- nvinfo : EIATTR_FRAME_SIZE
	.align		4
.L_8:
        /*0018*/ 	.byte	0x04, 0x11
        /*001a*/ 	.short	(.L_10 - .L_9)
	.align		4
.L_9:
        /*001c*/ 	.word	index@($__internal_1_$__cuda_sm10x_tcgen05_guardrail_trap_phase_invalid_during_alloc)
        /*0020*/ 	.word	0x00000000


	//----- nvinfo : EIATTR_FRAME_SIZE
	.align		4
.L_10:
        /*0024*/ 	.byte	0x04, 0x11
        /*0026*/ 	.short	(.L_12 - .L_11)
	.align		4
.L_11:
        /*0028*/ 	.word	index@($__internal_0_$__cuda_sm10x_tcgen05_guardrail_trap_col_being_dealloced_not_returned_by_alloc)
        /*002c*/ 	.word	0x00000000


	//----- nvinfo : EIATTR_FRAME_SIZE
	.align		4
.L_12:
        /*0030*/ 	.byte	0x04, 0x11
        /*0032*/ 	.short	(.L_14 - .L_13)
	.align		4
.L_13:
        /*0034*/ 	.word	index@(matmul_kernel)
        /*0038*/ 	.word	0x00000000


	//----- nvinfo : EIATTR_MIN_STACK_SIZE
	.align		4
.L_14:
        /*003c*/ 	.byte	0x04, 0x12
        /*003e*/ 	.short	(.L_16 - .L_15)
	.align		4
.L_15:
        /*0040*/ 	.word	index@(matmul_kernel)
        /*0044*/ 	.word	0x00000000
.L_16:


//--------------------- .nv.info.matmul_kernel    --------------------------
	.section	.nv.info.matmul_kernel,"",@"SHT_CUDA_INFO"
	.sectionflags	@""
	.align	4


	//----- nvinfo : EIATTR_CUDA_API_VERSION
	.align		4
        /*0000*/ 	.byte	0x04, 0x37
        /*0002*/ 	.short	(.L_18 - .L_17)
.L_17:
        /*0004*/ 	.word	0x00000081


	//----- nvinfo : EIATTR_KPARAM_INFO
	.align		4
.L_18:
        /*0008*/ 	.byte	0x04, 0x17
        /*000a*/ 	.short	(.L_20 - .L_19)
.L_19:
        /*000c*/ 	.word	0x00000000
        /*0010*/ 	.short	0x000d
        /*0012*/ 	.short	0x0048
        /*0014*/ 	.byte	0x00, 0xf4, 0x21, 0x00


	//----- nvinfo : EIATTR_KPARAM_INFO
	.align		4
.L_20:
        /*0018*/ 	.byte	0x04, 0x17
        /*001a*/ 	.short	(.L_22 - .L_21)
.L_21:
        /*001c*/ 	.word	0x00000000
        /*0020*/ 	.short	0x000c
        /*0022*/ 	.short	0x0040
        /*0024*/ 	.byte	0x00, 0xf4, 0x21, 0x00


	//----- nvinfo : EIATTR_KPARAM_INFO
	.align		4
.L_22:
        /*0028*/ 	.byte	0x04, 0x17
        /*002a*/ 	.short	(.L_24 - .L_23)
.L_23:
        /*002c*/ 	.word	0x00000000
        /*0030*/ 	.short	0x000b
        /*0032*/ 	.short	0x0038
        /*0034*/ 	.byte	0x00, 0xf0, 0x11, 0x00


	//----- nvinfo : EIATTR_KPARAM_INFO
	.align		4
.L_24:
        /*0038*/ 	.byte	0x04, 0x17
        /*003a*/ 	.short	(.L_26 - .L_25)
.L_25:
        /*003c*/ 	.word	0x00000000
        /*0040*/ 	.short	0x000a
        /*0042*/ 	.short	0x0034
        /*0044*/ 	.byte	0x00, 0xf0, 0x11, 0x00


	//----- nvinfo : EIATTR_KPARAM_INFO
	.align		4
.L_26:
        /*0048*/ 	.byte	0x04, 0x17
        /*004a*/ 	.short	(.L_28 - .L_27)
.L_27:
        /*004c*/ 	.word	0x00000000
        /*0050*/ 	.short	0x0009
        /*0052*/ 	.short	0x0030
        /*0054*/ 	.byte	0x00, 0xf0, 0x11, 0x00


	//----- nvinfo : EIATTR_KPARAM_INFO
	.align		4
.L_28:
        /*0058*/ 	.byte	0x04, 0x17
        /*005a*/ 	.short	(.L_30 - .L_29)
.L_29:
        /*005c*/ 	.word	0x00000000
        /*0060*/ 	.short	0x0008
        /*0062*/ 	.short	0x002c
        /*0064*/ 	.byte	0x00, 0xf0, 0x11, 0x00


	//----- nvinfo : EIATTR_KPARAM_INFO
	.align		4
.L_30:
        /*0068*/ 	.byte	0x04, 0x17
        /*006a*/ 	.short	(.L_32 - .L_31)
.L_31:
        /*006c*/ 	.word	0x00000000
        /*0070*/ 	.short	0x0007
        /*0072*/ 	.short	0x0028
        /*0074*/ 	.byte	0x00, 0xf0, 0x11, 0x00


	//----- nvinfo : EIATTR_KPARAM_INFO
	.align		4
.L_32:
        /*0078*/ 	.byte	0x04, 0x17
        /*007a*/ 	.short	(.L_34 - .L_33)
.L_33:
        /*007c*/ 	.word	0x00000000
        /*0080*/ 	.short	0x0006
        /*0082*/ 	.short	0x0024
        /*0084*/ 	.byte	0x00, 0xf0, 0x11, 0x00


	//----- nvinfo : EIATTR_KPARAM_INFO
	.align		4
.L_34:
        /*0088*/ 	.byte	0x04, 0x17
        /*008a*/ 	.short	(.L_36 - .L_35)
.L_35:
        /*008c*/ 	.word	0x00000000
        /*0090*/ 	.short	0x0005
        /*0092*/ 	.short	0x0020
        /*0094*/ 	.byte	0x00, 0xf0, 0x11, 0x00


	//----- nvinfo : EIATTR_KPARAM_INFO
	.align		4
.L_36:
        /*0098*/ 	.byte	0x04, 0x17
        /*009a*/ 	.short	(.L_38 - .L_37)
.L_37:
        /*009c*/ 	.word	0x00000000
        /*00a0*/ 	.short	0x0004
        /*00a2*/ 	.short	0x001c
        /*00a4*/ 	.byte	0x00, 0xf0, 0x11, 0x00


	//----- nvinfo : EIATTR_KPARAM_INFO
	.align		4
.L_38:
        /*00a8*/ 	.byte	0x04, 0x17
        /*00aa*/ 	.short	(.L_40 - .L_39)
.L_39:
        /*00ac*/ 	.word	0x00000000
        /*00b0*/ 	.short	0x0003
        /*00b2*/ 	.short	0x0018
        /*00b4*/ 	.byte	0x00, 0xf0, 0x11, 0x00


	//----- nvinfo : EIATTR_KPARAM_INFO
	.align		4
.L_40:
        /*00b8*/ 	.byte	0x04, 0x17
        /*00ba*/ 	.short	(.L_42 - .L_41)
.L_41:
        /*00bc*/ 	.word	0x00000000
        /*00c0*/ 	.short	0x0002
        /*00c2*/ 	.short	0x0010
        /*00c4*/ 	.byte	0x00, 0xf4, 0x21, 0x00


	//----- nvinfo : EIATTR_KPARAM_INFO
	.align		4
.L_42:
        /*00c8*/ 	.byte	0x04, 0x17
        /*00ca*/ 	.short	(.L_44 - .L_43)
.L_43:
        /*00cc*/ 	.word	0x00000000
        /*00d0*/ 	.short	0x0001
        /*00d2*/ 	.short	0x0008
        /*00d4*/ 	.byte	0x00, 0xf4, 0x21, 0x00


	//----- nvinfo : EIATTR_KPARAM_INFO
	.align		4
.L_44:
        /*00d8*/ 	.byte	0x04, 0x17
        /*00da*/ 	.short	(.L_46 - .L_45)
.L_45:
        /*00dc*/ 	.word	0x00000000
        /*00e0*/ 	.short	0x0000
        /*00e2*/ 	.short	0x0000
        /*00e4*/ 	.byte	0x00, 0xf4, 0x21, 0x00


	//----- nvinfo : EIATTR_EXPLICIT_CLUSTER
	.align		4
.L_46:
        /*00e8*/ 	.byte	0x01, 0x3e
	.zero		2


	//----- nvinfo : EIATTR_CTA_PER_CLUSTER
	.align		4
        /*00ec*/ 	.byte	0x04, 0x3d
        /*00ee*/ 	.short	(.L_48 - .L_47)
.L_47:
        /*00f0*/ 	.word	0x00000002
        /*00f4*/ 	.word	0x00000001
        /*00f8*/ 	.word	0x00000001


	//----- nvinfo : EIATTR_AT_ENTRY_FRAGMENTS
	.align		4
.L_48:
        /*00fc*/ 	.byte	0x04, 0x4f
        /*00fe*/ 	.short	(.L_50 - .L_49)


	//   ....[0]....
.L_49:
        /*0100*/ 	.word	0x00000004


	//   ....[1]....
        /*0104*/ 	.word	0x00000005


	//----- nvinfo : EIATTR_RESERVED_SMEM_USED
	.align		4
.L_50:
        /*0108*/ 	.byte	0x01, 0x41
	.zero		2


	//----- nvinfo : EIATTR_SPARSE_MMA_MASK
	.align		4
        /*010c*/ 	.byte	0x03, 0x50
        /*010e*/ 	.short	0x0000


	//----- nvinfo : EIATTR_TCGEN05_2CTA_USED
	.align		4
        /*0110*/ 	.byte	0x01, 0x52
	.zero		2


	//----- nvinfo : EIATTR_MAXREG_COUNT
	.align		4
        /*0114*/ 	.byte	0x03, 0x1b
        /*0116*/ 	.short	0x00ff


	//----- nvinfo : EIATTR_NUM_BARRIERS
	.align		4
        /*0118*/ 	.byte	0x02, 0x4c
        /*011a*/ 	.byte	0x01
	.zero		1


	//----- nvinfo : EIATTR_INT_WARP_WIDE_INSTR_OFFSETS
	.align		4
        /*011c*/ 	.byte	0x04, 0x31
        /*011e*/ 	.short	(.L_52 - .L_51)


	//   ....[0]....
.L_51:
        /*0120*/ 	.word	0x00001c80


	//   ....[1]....
        /*0124*/ 	.word	0x00001cb0


	//   ....[2]....
        /*0128*/ 	.word	0x00005110


	//   ....[3]....
        /*012c*/ 	.word	0x0000a6a0


	//   ....[4]....
        /*0130*/ 	.word	0x0000a6f0


	//----- nvinfo : EIATTR_COOP_GROUP_MASK_REGIDS
	.align		4
.L_52:
        /*0134*/ 	.byte	0x04, 0x29
        /*0136*/ 	.short	(.L_54 - .L_53)


	//   ....[0]....
.L_53:
        /*0138*/ 	.word	0xffffffff


	//   ....[1]....
        /*013c*/ 	.word	0xffffffff


	//   ....[2]....
        /*0140*/ 	.word	0xffffffff


	//   ....[3]....
        /*0144*/ 	.word	0xffffffff


	//----- nvinfo : EIATTR_COOP_GROUP_INSTR_OFFSETS
	.align		4
.L_54:
        /*0148*/ 	.byte	0x04, 0x28
        /*014a*/ 	.short	(.L_56 - .L_55)


	//   ....[0]....
.L_55:
        /*014c*/ 	.word	0x00000070


	//   ....[1]....
        /*0150*/ 	.word	0x00000670


	//   ....[2]....
        /*0154*/ 	.word	0x0000a530


	//   ....[3]....
        /*0158*/ 	.word	0x0000a7a0


	//----- nvinfo : EIATTR_VRC_CTA_INIT_COUNT
	.align		4
.L_56:
        /*015c*/ 	.byte	0x02, 0x4a
        /*015e*/ 	.byte	0x80
	.zero		1


	//----- nvinfo : EIATTR_MBARRIER_INSTR_OFFSETS
	.align		4
        /*0160*/ 	.byte	0x04, 0x39
        /*0162*/ 	.short	(.L_58 - .L_57)


	//   ....[0]....
.L_57:
        /*0164*/ 	.word	0x000002f0
        /*0168*/ 	.word	0x00000009
        /*016c*/ 	.word	0x00000000
        /*0170*/ 	.short	0x010a
        /*0172*/ 	.byte	0xff
	.zero		1


	//   ....[1]....
        /*0174*/ 	.word	0x00000310
        /*0178*/ 	.word	0x00000009
        /*017c*/ 	.word	0x00000000
        /*0180*/ 	.short	0x010a
        /*0182*/ 	.byte	0xff
	.zero		1


	//   ....[2]....
        /*0184*/ 	.word	0x000004e0
        /*0188*/ 	.word	0x00000009
        /*018c*/ 	.word	0x00000000
        /*0190*/ 	.short	0x010a
        /*0192*/ 	.byte	0xff
	.zero		1


	//   ....[3]....
        /*0194*/ 	.word	0x00000500
        /*0198*/ 	.word	0x00000009
        /*019c*/ 	.word	0x00000000
        /*01a0*/ 	.short	0x010a
        /*01a2*/ 	.byte	0xff
	.zero		1


	//   ....[4]....
        /*01a4*/ 	.word	0x000005f0
        /*01a8*/ 	.word	0x00000005
        /*01ac*/ 	.word	0x00000000
        /*01b0*/ 	.short	0x0101
        /*01b2*/ 	.byte	0xff
	.zero		1


	//   ....[5]....
        /*01b4*/ 	.word	0x00001e20
        /*01b8*/ 	.word	0x000000ff
        /*01bc*/ 	.word	0x00000000
        /*01c0*/ 	.short	0x0100
        /*01c2*/ 	.byte	0x0c
	.zero		1


	//   ....[6]....
        /*01c4*/ 	.word	0x00005140
        /*01c8*/ 	.word	0x000000ff
        /*01cc*/ 	.word	0x00005008
        /*01d0*/ 	.short	0x0100
        /*01d2*/ 	.byte	0x0a
	.zero		1


	//   ....[7]....
        /*01d4*/ 	.word	0x00005b60
        /*01d8*/ 	.word	0x000000ff
        /*01dc*/ 	.word	0x00000000
        /*01e0*/ 	.short	0x010a
        /*01e2*/ 	.byte	0x0c
	.zero		1


	//   ....[8]....
        /*01e4*/ 	.word	0x000084c0
        /*01e8*/ 	.word	0x000000ff
        /*01ec*/ 	.word	0x00000000
        /*01f0*/ 	.short	0x010a
        /*01f2*/ 	.byte	0x0c
	.zero		1


	//   ....[9]....
        /*01f4*/ 	.word	0x00008600
        /*01f8*/ 	.word	0x000000ff
        /*01fc*/ 	.word	0x00005000
        /*0200*/ 	.short	0x0108
        /*0202*/ 	.byte	0x0a
	.zero		1


	//   ....[10]....
        /*0204*/ 	.word	0x000086a0
        /*0208*/ 	.word	0x000000ff
        /*020c*/ 	.word	0x00005008
        /*0210*/ 	.short	0x0108
        /*0212*/ 	.byte	0x0a
	.zero		1


	//   ....[11]....
        /*0214*/ 	.word	0x0000a7d0
        /*0218*/ 	.word	0x00000009
        /*021c*/ 	.word	0x00000000
        /*0220*/ 	.short	0x010a
        /*0222*/ 	.byte	0xff
	.zero		1


	//   ....[12]....
        /*0224*/ 	.word	0x0000a830
        /*0228*/ 	.word	0x00000009
        /*022c*/ 	.word	0x00000000
        /*0230*/ 	.short	0x010a
        /*0232*/ 	.byte	0xff
	.zero		1


	//   ....[13]....
        /*0234*/ 	.word	0x0000a880
        /*0238*/ 	.word	0x000000ff
        /*023c*/ 	.word	0x00000000
        /*0240*/ 	.short	0x010a
        /*0242*/ 	.byte	0x0c
	.zero		1


	//   ....[14]....
        /*0244*/ 	.word	0x0000a8b0
        /*0248*/ 	.word	0x000000ff
        /*024c*/ 	.word	0x00000000
        /*0250*/ 	.short	0x010a
        /*0252*/ 	.byte	0x0c
	.zero		1


	//----- nvinfo : EIATTR_NUM_MBARRIERS
	.align		4
.L_58:
        /*0254*/ 	.byte	0x03, 0x38
        /*0256*/ 	.short	0x0002


	//----- nvinfo : EIATTR_EXIT_INSTR_OFFSETS
	.align		4
        /*0258*/ 	.byte	0x04, 0x1c
        /*025a*/ 	.short	(.L_60 - .L_59)


	//   ....[0]....
.L_59:
        /*025c*/ 	.word	0x0000a7b0


	//----- nvinfo : EIATTR_REQNTID
	.align		4
.L_60:
        /*0260*/ 	.byte	0x04, 0x10
        /*0262*/ 	.short	(.L_62 - .L_61)
.L_61:
        /*0264*/ 	.word	0x00000080
        /*0268*/ 	.word	0x00000001
        /*026c*/ 	.word	0x00000001


	//----- nvinfo : EIATTR_CRS_STACK_SIZE
	.align		4
.L_62:
        /*0270*/ 	.byte	0x04, 0x1e
        /*0272*/ 	.short	(.L_64 - .L_63)
.L_63:
        /*0274*/ 	.word	0x00000000


	//----- nvinfo : EIATTR_CBANK_PARAM_SIZE
	.align		4
.L_64:
        /*0278*/ 	.byte	0x03, 0x19
        /*027a*/ 	.short	0x0050


	//----- nvinfo : EIATTR_PARAM_CBANK
	.align		4
        /*027c*/ 	.byte	0x04, 0x0a
        /*027e*/ 	.short	(.L_66 - .L_65)
	.align		4
.L_65:
        /*0280*/ 	.word	index@(.nv.constant0.matmul_kernel)
        /*0284*/ 	.short	0x0380
        /*0286*/ 	.short	0x0050


	//----- nvinfo : EIATTR_SW_WAR
	.align		4
.L_66:
        /*0288*/ 	.byte	0x04, 0x36
        /*028a*/ 	.short	(.L_68 - .L_67)
.L_67:
        /*028c*/ 	.word	0x00000008
.L_68:


//--------------------- .nv.compat                --------------------------
	.section	.nv.compat,"",@"SHT_CUDA_COMPAT_INFO"
	.align	4
        /*0000*/ 	.byte	0x02, 0x02, 0x02, 0x00, 0x02, 0x05, 0x05, 0x00, 0x02, 0x03, 0x00, 0x00, 0x02, 0x06, 0x01, 0x00


//--------------------- .nv.callgraph             --------------------------
	.section	.nv.callgraph,"",@"SHT_CUDA_CALLGRAPH"
	.align	4
	.sectionentsize	8
	.align		4
        /*0000*/ 	.word	0x00000000
	.align		4
        /*0004*/ 	.word	0xffffffff
	.align		4
        /*0008*/ 	.word	0x00000000
	.align		4
        /*000c*/ 	.word	0xfffffffe
	.align		4
        /*0010*/ 	.word	0x00000000
	.align		4
        /*0014*/ 	.word	0xfffffffd
	.align		4
        /*0018*/ 	.word	0x00000000
	.align		4
        /*001c*/ 	.word	0xfffffffc


//--------------------- .text.matmul_kernel       --------------------------
	.section	.text.matmul_kernel,"ax",@progbits
	.align	128
        .global         matmul_kernel
        .type           matmul_kernel,@function
        .size           matmul_kernel,(.L_x_28 - matmul_kernel)
        .other          matmul_kernel,@"STO_CUDA_ENTRY STV_DEFAULT"
matmul_kernel:
.text.matmul_kernel:
[----:B------:R-:W0:Y:S01]  /*0000*/  LDC R1, c[0x0][0x37c] ;  /* 0x0000df00ff017b82 */ /* 0x000e220000000800 */
[----:B------:R-:W1:Y:S01]  /*0010*/  S2R R4, SR_TID.X ;  /* 0x0000000000047919 */ /* 0x000e620000002100 */
[----:B------:R-:W2:Y:S01]  /*0020*/  LDCU.64 UR24, c[0x0][0x358] ;  /* 0x00006b00ff1877ac */ /* 0x000ea20008000a00 */
[----:B-1----:R-:W-:-:S13]  /*0030*/  ISETP.GE.U32.AND P0, PT, R4, 0x20, PT ;  /* 0x000000200400780c */ /* 0x002fda0003f06070 */
[----:B------:R-:W-:Y:S02]  /*0040*/  VOTEU.ANY UP0, P0 ;  /* 0x0000000000ff7886 */ /* 0x000fe40000000100 */
[----:B0-2---:R-:W-:Y:S05]  /*0050*/  BRA.U UP0, `(.L_x_0) ;  /* 0x0000000500887547 */ /* 0x005fea000b800000 */
[----:B------:R-:W0:Y:S01]  /*0060*/  S2R R13, SR_CgaCtaId ;  /* 0x00000000000d7919 */ /* 0x000e220000008800 */
[----:B------:R-:W-:Y:S01]  /*0070*/  NOP ;  /* 0x0000000000007918 */ /* 0x000fe20000000000 */
[----:B------:R-:W-:-:S04]  /*0080*/  MOV R0, 0x40 ;  /* 0x0000004000007802 */ /* 0x000fc80000000f00 */
[----:B0-----:R-:W-:Y:S02]  /*0090*/  LEA R2, R13, R0, 0x18 ;  /* 0x000000000d027211 */ /* 0x001fe400078ec0ff */
[----:B------:R-:W-:-:S04]  /*00a0*/  MOV R0, 0x400 ;  /* 0x0000040000007802 */ /* 0x000fc80000000f00 */
[----:B------:R-:W0:Y:S01]  /*00b0*/  LDS.U8 R2, [R2] ;  /* 0x0000000002027984 */ /* 0x000e220000000000 */
[----:B------:R-:W-:Y:S02]  /*00c0*/  LEA R0, R13, R0, 0x18 ;  /* 0x000000000d007211 */ /* 0x000fe400078ec0ff */
[----:B0-----:R-:W-:-:S13]  /*00d0*/  ISETP.NE.AND P0, PT, R2, RZ, PT ;  /* 0x000000ff0200720c */ /* 0x001fda0003f05270 */
[----:B------:R-:W-:Y:S05]  /*00e0*/  @P0 BRA `(.L_x_1) ;  /* 0x00000004004c0947 */ /* 0x000fea0003800000 */
[C---:B------:R-:W-:Y:S02]  /*00f0*/  LOP3.LUT R2, R13.reuse, 0x1, RZ, 0xc0, !PT ;  /* 0x000000010d027812 */ /* 0x040fe400078ec0ff */
[----:B------:R-:W-:Y:S02]  /*0100*/  LOP3.LUT R5, R13, 0x1, RZ, 0x3c, !PT ;  /* 0x000000010d057812 */ /* 0x000fe400078e3cff */
[----:B------:R-:W-:-:S13]  /*0110*/  ISETP.NE.U32.AND P0, PT, R2, 0x1, PT ;  /* 0x000000010200780c */ /* 0x000fda0003f05070 */
[----:B------:R-:W-:Y:S05]  /*0120*/  @!P0 BRA `(.L_x_2) ;  /* 0x0000000000c08947 */ /* 0x000fea0003800000 */
[----:B------:R-:W-:Y:S01]  /*0130*/  ELECT P1, URZ, PT ;  /* 0x0000000000ff782f */ /* 0x000fe20003820000 */
[----:B------:R-:W-:-:S12]  /*0140*/  BSSY B0, `(.L_x_2) ;  /* 0x000002e000007945 */ /* 0x000fd80003800000 */
[----:B------:R-:W-:Y:S05]  /*0150*/  @!P1 BRA `(.L_x_3) ;  /* 0x0000000000b09947 */ /* 0x000fea0003800000 */
[----:B------:R-:W-:-:S05]  /*0160*/  UMOV UR4, 0x2 ;  /* 0x0000000200047882 */ /* 0x000fca0000000000 */
[----:B------:R-:W-:Y:S04]  /*0170*/  DEPBAR.LE SB0, 0x36 ;  /* 0x00008d800000791a */ /* 0x000fe80000000000 */
[----:B------:R-:W0:Y:S02]  /*0180*/  UTCATOMSWS.2CTA.FIND_AND_SET.ALIGN UP1, UR4, UR4 ;  /* 0x00000004000475e3 */ /* 0x000e240008220800 */
[----:B0-----:R-:W-:Y:S01]  /*0190*/  PLOP3.LUT P1, PT, PT, PT, UP1, 0x80, 0x8 ;  /* 0x000000000008781c */ /* 0x001fe20003f2f018 */
[----:B------:R-:W-:-:S03]  /*01a0*/  IMAD.U32 R6, RZ, RZ, UR4 ;  /* 0x00000004ff067e24 */ /* 0x000fc6000f8e00ff */
[----:B------:R-:W-:-:S04]  /*01b0*/  SEL R2, RZ, 0xffffffff, !P1 ;  /* 0xffffffffff027807 */ /* 0x000fc80004800000 */
[----:B------:R-:W-:-:S13]  /*01c0*/  ISETP.NE.AND P1, PT, R2, RZ, PT ;  /* 0x000000ff0200720c */ /* 0x000fda0003f25270 */
[----:B------:R-:W-:Y:S05]  /*01d0*/  @P1 BRA `(.L_x_4) ;  /* 0x0000000000241947 */ /* 0x000fea0003800000 */
.L_x_5:
[----:B------:R-:W-:Y:S05]  /*01e0*/  NANOSLEEP 0x64 ;  /* 0x000000640000795d */ /* 0x000fea0003800000 */
[----:B------:R-:W-:-:S05]  /*01f0*/  UMOV UR4, 0x2 ;  /* 0x0000000200047882 */ /* 0x000fca0000000000 */
[----:B------:R-:W-:Y:S04]  /*0200*/  DEPBAR.LE SB0, 0x36 ;  /* 0x00008d800000791a */ /* 0x000fe80000000000 */
[----:B------:R-:W0:Y:S02]  /*0210*/  UTCATOMSWS.2CTA.FIND_AND_SET.ALIGN UP1, UR4, UR4 ;  /* 0x00000004000475e3 */ /* 0x000e240008220800 */
[----:B0-----:R-:W-:Y:S01]  /*0220*/  PLOP3.LUT P1, PT, PT, PT, UP1, 0x80, 0x8 ;  /* 0x000000000008781c */ /* 0x001fe20003f2f018 */
[----:B------:R-:W-:-:S03]  /*0230*/  IMAD.U32 R6, RZ, RZ, UR4 ;  /* 0x00000004ff067e24 */ /* 0x000fc6000f8e00ff */
[----:B------:R-:W-:-:S04]  /*0240*/  SEL R2, RZ, 0xffffffff, !P1 ;  /* 0xffffffffff027807 */ /* 0x000fc80004800000 */
[----:B------:R-:W-:-:S13]  /*0250*/  ISETP.NE.AND P1, PT, R2, RZ, PT ;  /* 0x000000ff0200720c */ /* 0x000fda0003f25270 */
[----:B------:R-:W-:Y:S05]  /*0260*/  @!P1 BRA `(.L_x_5) ;  /* 0xfffffffc00dc9947 */ /* 0x000fea000383ffff */
.L_x_4:
[----:B------:R-:W-:Y:S01]  /*0270*/  MOV R2, 0x60 ;  /* 0x0000006000027802 */ /* 0x000fe20000000f00 */
[----:B------:R-:W-:Y:S01]  /*0280*/  IMAD.MOV.U32 R12, RZ, RZ, 0x4 ;  /* 0x00000004ff0c7424 */ /* 0x000fe200078e00ff */
[----:B------:R-:W-:Y:S01]  /*0290*/  MOV R3, 0x58 ;  /* 0x0000005800037802 */ /* 0x000fe20000000f00 */
[----:B------:R-:W-:Y:S01]  /*02a0*/  IMAD.MOV.U32 R11, RZ, RZ, 0x3 ;  /* 0x00000003ff0b7424 */ /* 0x000fe200078e00ff */
[C---:B------:R-:W-:Y:S02]  /*02b0*/  LEA R7, R13.reuse, R2, 0x18 ;  /* 0x000000020d077211 */ /* 0x040fe400078ec0ff */
[----:B------:R-:W-:-:S03]  /*02c0*/  LEA R9, R13, R3, 0x18 ;  /* 0x000000030d097211 */ /* 0x000fc600078ec0ff */
[----:B------:R-:W0:Y:S02]  /*02d0*/  LDS R2, [R7] ;  /* 0x0000000007027984 */ /* 0x000e240000000800 */
[----:B0-----:R-:W-:-:S04]  /*02e0*/  IMAD.U32 R2, R2, -0x80000000, RZ ;  /* 0x8000000002027824 */ /* 0x001fc800078e00ff */
[----:B------:R-:W0:Y:S02]  /*02f0*/  SYNCS.PHASECHK.TRANS64.TRYWAIT P1, [R9+URZ], R2 ;  /* 0x00000002090075a7 */ /* 0x000e2400080211ff */
[----:B0-----:R-:W-:Y:S05]  /*0300*/  @P1 BRA `(.L_x_6) ;  /* 0x0000000000081947 */ /* 0x001fea0003800000 */
[----:B------:R-:W0:Y:S02]  /*0310*/  SYNCS.PHASECHK.TRANS64.TRYWAIT P1, [R9+URZ], R2 ;  /* 0x00000002090075a7 */ /* 0x000e2400080211ff */
[----:B0-----:R-:W-:Y:S05]  /*0320*/  @!P1 BRA `(.L_x_7) ;  /* 0x000000a400249947 */ /* 0x001fea0003800000 */
.L_x_6:
[C---:B0-----:R-:W-:Y:S01]  /*0330*/  PRMT R9, R5.reuse, 0x654, R9 ;  /* 0x0000065405097816 */ /* 0x041fe20000000009 */
[C---:B------:R-:W-:Y:S01]  /*0340*/  IMAD.SHL.U32 R3, R6.reuse, 0x20, RZ ;  /* 0x0000002006037824 */ /* 0x040fe200078e00ff */
[----:B------:R-:W-:Y:S01]  /*0350*/  PRMT R8, R5, 0x654, R0 ;  /* 0x0000065405087816 */ /* 0x000fe20000000000 */
[----:B------:R-:W-:Y:S01]  /*0360*/  IMAD.MOV.U32 R14, RZ, RZ, 0x1 ;  /* 0x00000001ff0e7424 */ /* 0x000fe200078e00ff */
[----:B------:R0:W-:Y:S01]  /*0370*/  SYNCS.ARRIVE.TRANS64.RED RZ, [R9+URZ], R12 ;  /* 0x0000000c09ff79a7 */ /* 0x0001e200080004ff */
[----:B------:R-:W-:Y:S01]  /*0380*/  VIADD R10, R6, 0x10 ;  /* 0x00000010060a7836 */ /* 0x000fe20000000000 */
[----:B------:R0:W-:Y:S01]  /*0390*/  STS [R0], R3 ;  /* 0x0000000300007388 */ /* 0x0001e20000000800 */
[----:B------:R-:W-:-:S03]  /*03a0*/  SHF.L.U32 R2, R11, R6, RZ ;  /* 0x000000060b027219 */ /* 0x000fc600000006ff */
[----:B------:R-:W-:Y:S01]  /*03b0*/  SHF.L.U32 R11, R14, R10, RZ ;  /* 0x0000000a0e0b7219 */ /* 0x000fe200000006ff */
[----:B------:R0:W-:Y:S01]  /*03c0*/  STAS [R8.64], R6 ;  /* 0x0000000608007dbd */ /* 0x0001e2000c0008ff */
[----:B------:R-:W-:Y:S02]  /*03d0*/  MOV R10, 0x50 ;  /* 0x00000050000a7802 */ /* 0x000fe40000000f00 */
[----:B------:R-:W-:Y:S02]  /*03e0*/  LOP3.LUT R2, R11, R2, RZ, 0xfc, !PT ;  /* 0x000000020b027212 */ /* 0x000fe400078efcff */
[----:B------:R-:W-:-:S05]  /*03f0*/  LEA R11, R13, R10, 0x18 ;  /* 0x0000000a0d0b7211 */ /* 0x000fca00078ec0ff */
[----:B------:R0:W-:Y:S04]  /*0400*/  ATOMS.OR RZ, [R11], R2 ;  /* 0x000000020bff738c */ /* 0x0001e80003000000 */
[----:B------:R0:W-:Y:S02]  /*0410*/  ATOMS.XOR RZ, [R7], R14 ;  /* 0x0000000e07ff738c */ /* 0x0001e40003800000 */
.L_x_3:
[----:B------:R-:W-:Y:S05]  /*0420*/  BSYNC B0 ;  /* 0x0000000000007941 */ /* 0x000fea0003800000 */
.L_x_2:
[----:B------:R-:W-:Y:S05]  /*0430*/  @P0 BRA `(.L_x_8) ;  /* 0x0000000000880947 */ /* 0x000fea0003800000 */
[----:B------:R-:W-:Y:S05]  /*0440*/  WARPSYNC.ALL ;  /* 0x0000000000007948 */ /* 0x000fea0003800000 */
[----:B------:R-:W-:Y:S01]  /*0450*/  NOP ;  /* 0x0000000000007918 */ /* 0x000fe20000000000 */
[----:B------:R-:W-:-:S13]  /*0460*/  ELECT P0, URZ, PT ;  /* 0x0000000000ff782f */ /* 0x000fda0003800000 */
[----:B------:R-:W-:Y:S05]  /*0470*/  @!P0 BRA `(.L_x_8) ;  /* 0x0000000000788947 */ /* 0x000fea0003800000 */
[----:B0-----:R-:W-:Y:S02]  /*0480*/  MOV R2, 0x60 ;  /* 0x0000006000027802 */ /* 0x001fe40000000f00 */
[----:B------:R-:W-:Y:S02]  /*0490*/  MOV R6, 0x58 ;  /* 0x0000005800067802 */ /* 0x000fe40000000f00 */
        /* <DEDUP_REMOVED lines=8> */
.L_x_9:
[----:B------:R-:W1:Y:S01]  /*0520*/  LDS R2, [R0] ;  /* 0x0000000000027984 */ /* 0x000e620000000800 */
[----:B------:R-:W-:Y:S01]  /*0530*/  IMAD.MOV.U32 R7, RZ, RZ, 0x3 ;  /* 0x00000003ff077424 */ /* 0x000fe200078e00ff */
[----:B------:R-:W-:Y:S01]  /*0540*/  PRMT R5, R5, 0x654, R9 ;  /* 0x0000065405057816 */ /* 0x000fe20000000009 */
[----:B------:R-:W-:Y:S02]  /*0550*/  IMAD.MOV.U32 R11, RZ, RZ, 0x1 ;  /* 0x00000001ff0b7424 */ /* 0x000fe400078e00ff */
[C---:B01----:R-:W-:Y:S02]  /*0560*/  IMAD.SHL.U32 R3, R2.reuse, 0x20, RZ ;  /* 0x0000002002037824 */ /* 0x043fe400078e00ff */
[----:B------:R-:W-:Y:S01]  /*0570*/  VIADD R6, R2, 0x10 ;  /* 0x0000001002067836 */ /* 0x000fe20000000000 */
[----:B------:R-:W-:Y:S02]  /*0580*/  SHF.L.U32 R2, R7, R2, RZ ;  /* 0x0000000207027219 */ /* 0x000fe400000006ff */
[----:B------:R1:W-:Y:S02]  /*0590*/  STS [R0], R3 ;  /* 0x0000000300007388 */ /* 0x0003e40000000800 */
[----:B------:R-:W-:-:S02]  /*05a0*/  SHF.L.U32 R7, R11, R6, RZ ;  /* 0x000000060b077219 */ /* 0x000fc400000006ff */
[----:B------:R-:W-:Y:S02]  /*05b0*/  MOV R6, 0x50 ;  /* 0x0000005000067802 */ /* 0x000fe40000000f00 */
[----:B------:R-:W-:Y:S02]  /*05c0*/  LOP3.LUT R2, R7, R2, RZ, 0xfc, !PT ;  /* 0x0000000207027212 */ /* 0x000fe400078efcff */
[----:B------:R-:W-:-:S05]  /*05d0*/  LEA R13, R13, R6, 0x18 ;  /* 0x000000060d0d7211 */ /* 0x000fca00078ec0ff */
[----:B------:R1:W-:Y:S01]  /*05e0*/  ATOMS.OR RZ, [R13], R2 ;  /* 0x000000020dff738c */ /* 0x0003e20003000000 */
[----:B------:R1:W-:Y:S03]  /*05f0*/  SYNCS.ARRIVE.TRANS64.RED.A1T0 RZ, [R5+URZ], RZ ;  /* 0x000000ff05ff79a7 */ /* 0x0003e600081004ff */
[----:B------:R1:W-:Y:S01]  /*0600*/  ATOMS.XOR RZ, [R8], R11 ;  /* 0x0000000b08ff738c */ /* 0x0003e20003800000 */
[----:B------:R-:W-:Y:S05]  /*0610*/  BRA `(.L_x_8) ;  /* 0x0000000000107947 */ /* 0x000fea0003800000 */
.L_x_1:
[----:B------:R-:W-:Y:S01]  /*0620*/  IMAD.MOV.U32 R3, RZ, RZ, -0x1 ;  /* 0xffffffffff037424 */ /* 0x000fe200078e00ff */
[----:B------:R-:W-:-:S04]  /*0630*/  MOV R2, 0x660 ;  /* 0x0000066000027802 */ /* 0x000fc80000000f00 */
[----:B------:R0:W-:Y:S03]  /*0640*/  STS [R0], R3 ;  /* 0x0000000300007388 */ /* 0x0001e60000000800 */
[----:B0-----:R-:W-:Y:S05]  /*0650*/  CALL.REL.NOINC `($__internal_1_$__cuda_sm10x_tcgen05_guardrail_trap_phase_invalid_during_alloc) ;  /* 0x000000a000ac7944 */ /* 0x001fea0003c00000 */
.L_x_8:
[----:B------:R-:W-:Y:S05]  /*0660*/  WARPSYNC.ALL ;  /* 0x0000000000007948 */ /* 0x000fea0003800000 */
[----:B------:R-:W-:Y:S01]  /*0670*/  NOP ;  /* 0x0000000000007918 */ /* 0x000fe20000000000 */
.L_x_0:
[----:B------:R-:W2:Y:S08]  /*0680*/  LDC.64 R18, c[0x0][0x398] ;  /* 0x0000e600ff127b82 */ /* 0x000eb00000000a00 */
[----:B------:R-:W3:Y:S02]  /*0690*/  S2UR UR5, SR_CgaSize ;  /* 0x00000000000579c3 */ /* 0x000ee40000008a00 */
[----:B---3--:R-:W-:-:S12]  /*06a0*/  UIMAD UR5, UR5, -0xa0, URZ ;  /* 0xffffff60050578a4 */ /* 0x008fd8000f8e02ff */
[----:B------:R-:W3:Y:S01]  /*06b0*/  LDCU UR5, c[0x0][UR5+0x2b0] ;  /* 0x00005600050577ac */ /* 0x000ee20008000800 */
[----:B------:R-:W-:Y:S02]  /*06c0*/  SHF.R.U32.HI R153, RZ, 0x5, R4 ;  /* 0x00000005ff997819 */ /* 0x000fe40000011604 */
[----:B------:R-:W-:Y:S01]  /*06d0*/  PRMT R109, RZ, 0x7610, R109 ;  /* 0x00007610ff6d7816 */ /* 0x000fe2000000006d */
[----:B------:R-:W-:Y:S01]  /*06e0*/  UMOV UR10, 0x400 ;  /* 0x00000400000a7882 */ /* 0x000fe20000000000 */
[----:B------:R-:W4:Y:S01]  /*06f0*/  LDCU UR6, c[0x0][0x3a4] ;  /* 0x00007480ff0677ac */ /* 0x000f220008000800 */
[----:B------:R-:W5:Y:S01]  /*0700*/  S2UR UR4, SR_CTAID.X ;  /* 0x00000000000479c3 */ /* 0x000f620000002500 */
[----:B------:R-:W0:Y:S07]  /*0710*/  LDCU.128 UR20, c[0x0][0x380] ;  /* 0x00007000ff1477ac */ /* 0x000e2e0008000c00 */
[----:B------:R-:W1:Y:S02]  /*0720*/  S2UR UR8, SR_CgaCtaId ;  /* 0x00000000000879c3 */ /* 0x000e640000008800 */
[----:B012---:R-:W-:Y:S01]  /*0730*/  VIADD R0, R19, 0x3f ;  /* 0x0000003f13007836 */ /* 0x007fe20000000000 */
[----:B------:R-:W-:-:S05]  /*0740*/  IABS R14, R18 ;  /* 0x00000012000e7213 */ /* 0x000fca0000000000 */
[----:B------:R-:W0:Y:S01]  /*0750*/  LDC R120, c[0x0][0x3a0] ;  /* 0x0000e800ff787b82 */ /* 0x000e220000000800 */
[-C--:B------:R-:W-:Y:S02]  /*0760*/  IABS R22, R19.reuse ;  /* 0x0000001300167213 */ /* 0x080fe40000000000 */
[----:B------:R-:W-:Y:S02]  /*0770*/  SHF.R.S32.HI R3, RZ, 0x1f, R0 ;  /* 0x0000001fff037819 */ /* 0x000fe40000011400 */
[----:B------:R-:W-:Y:S02]  /*0780*/  LOP3.LUT R46, RZ, R19, RZ, 0x33, !PT ;  /* 0x00000013ff2e7212 */ /* 0x000fe400078e33ff */
[----:B------:R-:W-:Y:S01]  /*0790*/  LEA.HI R3, R3, R0, RZ, 0x6 ;  /* 0x0000000003037211 */ /* 0x000fe200078f30ff */
[----:B------:R-:W1:Y:S01]  /*07a0*/  LDC R113, c[0x0][0x3a8] ;  /* 0x0000ea00ff717b82 */ /* 0x000e620000000800 */
[----:B-----5:R-:W-:Y:S02]  /*07b0*/  I2FP.F32.U32 R6, UR4 ;  /* 0x0000000400067c45 */ /* 0x020fe40008201000 */
[----:B------:R-:W-:-:S03]  /*07c0*/  SHF.R.S32.HI R3, RZ, 0x6, R3 ;  /* 0x00000006ff037819 */ /* 0x000fc60000011403 */
[----:B---3--:R-:W-:Y:S01]  /*07d0*/  FMUL R6, R6, UR5 ;  /* 0x0000000506067c20 */ /* 0x008fe20008400000 */
[----:B------:R-:W-:Y:S01]  /*07e0*/  USHF.L.U32 UR4, UR8, 0x7, URZ ;  /* 0x0000000708047899 */ /* 0x000fe200080006ff */
[----:B------:R-:W-:Y:S01]  /*07f0*/  IMAD.SHL.U32 R5, R3, 0x8, RZ ;  /* 0x0000000803057824 */ /* 0x000fe200078e00ff */
[----:B------:R-:W-:Y:S02]  /*0800*/  USHF.L.U32 UR5, UR8, 0x5, URZ ;  /* 0x0000000508057899 */ /* 0x000fe400080006ff */
[----:B------:R-:W-:Y:S01]  /*0810*/  ULOP3.LUT UR4, UR4, 0x80, URZ, 0xc0, !UPT ;  /* 0x0000008004047892 */ /* 0x000fe2000f8ec0ff */
[----:B------:R-:W-:Y:S01]  /*0820*/  F2I.U32.TRUNC.NTZ R6, R6 ;  /* 0x0000000600067305 */ /* 0x000fe2000020f000 */
[----:B------:R-:W-:Y:S01]  /*0830*/  IABS R7, R5 ;  /* 0x0000000500077213 */ /* 0x000fe20000000000 */
[----:B------:R-:W-:-:S06]  /*0840*/  ULEA UR10, UR8, UR10, 0x18 ;  /* 0x0000000a080a7291 */ /* 0x000fcc000f8ec0ff */
[----:B------:R-:W2:Y:S01]  /*0850*/  I2F.RP R0, R7 ;  /* 0x0000000700007306 */ /* 0x000ea20000209400 */
[----:B-1----:R-:W-:Y:S01]  /*0860*/  SHF.R.S32.HI R43, RZ, 0x1f, R113 ;  /* 0x0000001fff2b7819 */ /* 0x002fe20000011471 */
[----:B------:R-:W-:-:S06]  /*0870*/  IMAD.SHL.U32 R40, R113, 0x2, RZ ;  /* 0x0000000271287824 */ /* 0x000fcc00078e00ff */
[----:B--2---:R-:W1:Y:S02]  /*0880*/  MUFU.RCP R0, R0 ;  /* 0x0000000000007308 */ /* 0x004e640000001000 */
[----:B-1----:R-:W-:Y:S01]  /*0890*/  VIADD R2, R0, 0xffffffe ;  /* 0x0ffffffe00027836 */ /* 0x002fe20000000000 */
[----:B------:R-:W-:-:S05]  /*08a0*/  IABS R0, R6 ;  /* 0x0000000600007213 */ /* 0x000fca0000000000 */
[----:B------:R1:W2:Y:S02]  /*08b0*/  F2I.FTZ.U32.TRUNC.NTZ R3, R2 ;  /* 0x0000000200037305 */ /* 0x0002a4000021f000 */
[----:B-1----:R-:W-:Y:S02]  /*08c0*/  IMAD.MOV.U32 R2, RZ, RZ, RZ ;  /* 0x000000ffff027224 */ /* 0x002fe400078e00ff */
[----:B--2---:R-:W-:-:S04]  /*08d0*/  IMAD.MOV R8, RZ, RZ, -R3 ;  /* 0x000000ffff087224 */ /* 0x004fc800078e0a03 */
[----:B------:R-:W-:Y:S01]  /*08e0*/  IMAD R9, R8, R7, RZ ;  /* 0x0000000708097224 */ /* 0x000fe200078e02ff */
[----:B------:R-:W-:-:S03]  /*08f0*/  IABS R8, R5 ;  /* 0x0000000500087213 */ /* 0x000fc60000000000 */
[----:B------:R-:W-:-:S04]  /*0900*/  IMAD.HI.U32 R3, R3, R9, R2 ;  /* 0x0000000903037227 */ /* 0x000fc800078e0002 */
[----:B------:R-:W-:Y:S02]  /*0910*/  IMAD.MOV R2, RZ, RZ, -R8 ;  /* 0x000000ffff027224 */ /* 0x000fe400078e0a08 */
[----:B------:R-:W-:-:S04]  /*0920*/  IMAD.HI.U32 R3, R3, R0, RZ ;  /* 0x0000000003037227 */ /* 0x000fc800078e00ff */
[----:B------:R-:W-:Y:S01]  /*0930*/  IMAD R0, R3, R2, R0 ;  /* 0x0000000203007224 */ /* 0x000fe200078e0200 */
[----:B------:R-:W-:Y:S04]  /*0940*/  BAR.SYNC.DEFER_BLOCKING 0x0 ;  /* 0x0000000000007b1d */ /* 0x000fe80000010000 */
[----:B------:R-:W-:-:S13]  /*0950*/  ISETP.GT.U32.AND P1, PT, R7, R0, PT ;  /* 0x000000000700720c */ /* 0x000fda0003f24070 */
[----:B------:R-:W-:Y:S02]  /*0960*/  @!P1 IMAD.IADD R0, R0, 0x1, -R7 ;  /* 0x0000000100009824 */ /* 0x000fe400078e0a07 */
[----:B------:R-:W-:Y:S01]  /*0970*/  @!P1 VIADD R3, R3, 0x1 ;  /* 0x0000000103039836 */ /* 0x000fe20000000000 */
[----:B------:R-:W-:Y:S02]  /*0980*/  ISETP.NE.AND P1, PT, R5, RZ, PT ;  /* 0x000000ff0500720c */ /* 0x000fe40003f25270 */
[----:B------:R-:W-:Y:S02]  /*0990*/  ISETP.GE.U32.AND P0, PT, R0, R7, PT ;  /* 0x000000070000720c */ /* 0x000fe40003f06070 */
[----:B------:R-:W-:-:S04]  /*09a0*/  LOP3.LUT R0, R6, R5, RZ, 0x3c, !PT ;  /* 0x0000000506007212 */ /* 0x000fc800078e3cff */
[----:B------:R-:W-:Y:S01]  /*09b0*/  ISETP.GE.AND P2, PT, R0, RZ, PT ;  /* 0x000000ff0000720c */ /* 0x000fe20003f46270 */
[----:B------:R-:W-:-:S06]  /*09c0*/  VIADD R0, R18, 0xff ;  /* 0x000000ff12007836 */ /* 0x000fcc0000000000 */
[----:B------:R-:W-:-:S04]  /*09d0*/  @P0 VIADD R3, R3, 0x1 ;  /* 0x0000000103030836 */ /* 0x000fc80000000000 */
[----:B------:R-:W-:Y:S01]  /*09e0*/  IMAD.MOV.U32 R2, RZ, RZ, R3 ;  /* 0x000000ffff027224 */ /* 0x000fe200078e0003 */
[----:B------:R-:W-:-:S03]  /*09f0*/  SHF.R.S32.HI R3, RZ, 0x1f, R0 ;  /* 0x0000001fff037819 */ /* 0x000fc60000011400 */
[----:B------:R-:W-:Y:S01]  /*0a00*/  @!P2 IMAD.MOV R2, RZ, RZ, -R2 ;  /* 0x000000ffff02a224 */ /* 0x000fe200078e0a02 */
[----:B------:R-:W-:Y:S02]  /*0a10*/  @!P1 LOP3.LUT R2, RZ, R5, RZ, 0x33, !PT ;  /* 0x00000005ff029212 */ /* 0x000fe400078e33ff */
[----:B------:R-:W-:-:S03]  /*0a20*/  LEA.HI R3, R3, R0, RZ, 0x8 ;  /* 0x0000000003037211 */ /* 0x000fc600078f40ff */
[----:B------:R-:W-:Y:S02]  /*0a30*/  IMAD.SHL.U32 R8, R2, 0x8, RZ ;  /* 0x0000000802087824 */ /* 0x000fe400078e00ff */
[----:B------:R-:W-:-:S03]  /*0a40*/  IMAD.MOV R2, RZ, RZ, -R2 ;  /* 0x000000ffff027224 */ /* 0x000fc600078e0a02 */
[----:B------:R-:W-:Y:S01]  /*0a50*/  LEA.HI.SX32 R3, R3, -R8, 0x18 ;  /* 0x8000000803037211 */ /* 0x000fe200078fc2ff */
[----:B------:R-:W-:-:S03]  /*0a60*/  IMAD R10, R5, R2, R6 ;  /* 0x00000002050a7224 */ /* 0x000fc600078e0206 */
[----:B------:R-:W-:-:S04]  /*0a70*/  VIMNMX R11, PT, PT, R3, 0x8, PT ;  /* 0x00000008030b7848 */ /* 0x000fc80003fe0100 */
[-C--:B------:R-:W-:Y:S02]  /*0a80*/  IABS R7, R11.reuse ;  /* 0x0000000b00077213 */ /* 0x080fe40000000000 */
[----:B------:R-:W-:Y:S02]  /*0a90*/  IABS R6, R11 ;  /* 0x0000000b00067213 */ /* 0x000fe40000000000 */
[----:B------:R-:W1:Y:S08]  /*0aa0*/  I2F.RP R0, R7 ;  /* 0x0000000700007306 */ /* 0x000e700000209400 */
[----:B-1----:R-:W1:Y:S02]  /*0ab0*/  MUFU.RCP R0, R0 ;  /* 0x0000000000007308 */ /* 0x002e640000001000 */
[----:B-1----:R-:W-:-:S02]  /*0ac0*/  VIADD R3, R0, 0xffffffe ;  /* 0x0ffffffe00037836 */ /* 0x002fc40000000000 */
[----:B------:R-:W-:-:S04]  /*0ad0*/  IMAD.MOV R0, RZ, RZ, -R6 ;  /* 0x000000ffff007224 */ /* 0x000fc800078e0a06 */
[----:B------:R-:W1:Y:S08]  /*0ae0*/  I2F.RP R6, R22 ;  /* 0x0000001600067306 */ /* 0x000e700000209400 */
[----:B------:R-:W2:Y:S08]  /*0af0*/  F2I.FTZ.U32.TRUNC.NTZ R3, R3 ;  /* 0x0000000300037305 */ /* 0x000eb0000021f000 */
[----:B-1----:R-:W-:Y:S01]  /*0b00*/  MUFU.RCP R6, R6 ;  /* 0x0000000600067308 */ /* 0x002fe20000001000 */
[----:B--2---:R-:W-:-:S04]  /*0b10*/  IMAD.MOV R9, RZ, RZ, -R3 ;  /* 0x000000ffff097224 */ /* 0x004fc800078e0a03 */
[----:B------:R-:W-:Y:S01]  /*0b20*/  IMAD.MOV.U32 R2, RZ, RZ, R9 ;  /* 0x000000ffff027224 */ /* 0x000fe200078e0009 */
[----:B------:R-:W-:-:S03]  /*0b30*/  IABS R9, R10 ;  /* 0x0000000a00097213 */ /* 0x000fc60000000000 */
[----:B------:R-:W-:Y:S02]  /*0b40*/  IMAD R5, R2, R7, RZ ;  /* 0x0000000702057224 */ /* 0x000fe400078e02ff */
[----:B------:R-:W-:-:S04]  /*0b50*/  IMAD.MOV.U32 R2, RZ, RZ, RZ ;  /* 0x000000ffff027224 */ /* 0x000fc800078e00ff */
[----:B------:R-:W-:Y:S02]  /*0b60*/  IMAD.HI.U32 R2, R3, R5, R2 ;  /* 0x0000000503027227 */ /* 0x000fe400078e0002 */
[----:B------:R-:W1:Y:S04]  /*0b70*/  I2F.RP R3, R14 ;  /* 0x0000000e00037306 */ /* 0x000e680000209400 */
[----:B------:R-:W-:-:S04]  /*0b80*/  IMAD.HI.U32 R2, R2, R9, RZ ;  /* 0x0000000902027227 */ /* 0x000fc800078e00ff */
[----:B------:R-:W-:Y:S01]  /*0b90*/  IMAD R0, R2, R0, R9 ;  /* 0x0000000002007224 */ /* 0x000fe200078e0209 */
[----:B------:R-:W-:Y:S01]  /*0ba0*/  LEA.HI R9, R4, UR5, RZ, 0x1a ;  /* 0x0000000504097c11 */ /* 0x000fe2000f8fd0ff */
[----:B------:R-:W-:-:S03]  /*0bb0*/  UMOV UR5, 0x1 ;  /* 0x0000000100057882 */ /* 0x000fc60000000000 */
[----:B------:R-:W-:Y:S01]  /*0bc0*/  ISETP.GT.U32.AND P1, PT, R7, R0, PT ;  /* 0x000000000700720c */ /* 0x000fe20003f24070 */
[----:B-1----:R-:W1:-:S12]  /*0bd0*/  MUFU.RCP R3, R3 ;  /* 0x0000000300037308 */ /* 0x002e580000001000 */
[----:B------:R-:W-:Y:S02]  /*0be0*/  @!P1 IMAD.IADD R0, R0, 0x1, -R7 ;  /* 0x0000000100009824 */ /* 0x000fe400078e0a07 */
[----:B------:R-:W-:Y:S01]  /*0bf0*/  @!P1 VIADD R2, R2, 0x1 ;  /* 0x0000000102029836 */ /* 0x000fe20000000000 */
[----:B------:R-:W-:Y:S02]  /*0c00*/  ISETP.NE.AND P1, PT, R11, RZ, PT ;  /* 0x000000ff0b00720c */ /* 0x000fe40003f25270 */
[----:B------:R-:W-:Y:S01]  /*0c10*/  ISETP.GE.U32.AND P0, PT, R0, R7, PT ;  /* 0x000000070000720c */ /* 0x000fe20003f06070 */
[----:B-1----:R-:W-:Y:S01]  /*0c20*/  VIADD R5, R3, 0xffffffe ;  /* 0x0ffffffe03057836 */ /* 0x002fe20000000000 */
[----:B------:R-:W-:Y:S01]  /*0c30*/  LOP3.LUT R0, R10, R11, RZ, 0x3c, !PT ;  /* 0x0000000b0a007212 */ /* 0x000fe200078e3cff */
[----:B------:R-:W-:Y:S02]  /*0c40*/  VIADD R7, R6, 0xffffffe ;  /* 0x0ffffffe06077836 */ /* 0x000fe40000000000 */
[----:B------:R-:W-:Y:S01]  /*0c50*/  F2I.FTZ.U32.TRUNC.NTZ R3, R5 ;  /* 0x0000000500037305 */ /* 0x000fe2000021f000 */
[----:B------:R-:W-:Y:S01]  /*0c60*/  ISETP.GE.AND P2, PT, R0, RZ, PT ;  /* 0x000000ff0000720c */ /* 0x000fe20003f46270 */
[----:B------:R-:W-:-:S06]  /*0c70*/  IMAD.MOV.U32 R6, RZ, RZ, RZ ;  /* 0x000000ffff067224 */ /* 0x000fcc00078e00ff */
[----:B------:R-:W-:Y:S01]  /*0c80*/  @P0 VIADD R2, R2, 0x1 ;  /* 0x0000000102020836 */ /* 0x000fe20000000000 */
[----:B------:R-:W1:Y:S03]  /*0c90*/  F2I.FTZ.U32.TRUNC.NTZ R7, R7 ;  /* 0x0000000700077305 */ /* 0x000e66000021f000 */
[----:B------:R-:W-:Y:S02]  /*0ca0*/  IMAD.MOV.U32 R12, RZ, RZ, R2 ;  /* 0x000000ffff0c7224 */ /* 0x000fe400078e0002 */
[----:B------:R-:W-:Y:S02]  /*0cb0*/  IMAD.MOV.U32 R2, RZ, RZ, RZ ;  /* 0x000000ffff027224 */ /* 0x000fe400078e00ff */
[----:B------:R-:W-:Y:S01]  /*0cc0*/  @!P2 IMAD.MOV R12, RZ, RZ, -R12 ;  /* 0x000000ffff0ca224 */ /* 0x000fe200078e0a0c */
[----:B------:R-:W-:-:S05]  /*0cd0*/  @!P1 LOP3.LUT R12, RZ, R11, RZ, 0x33, !PT ;  /* 0x0000000bff0c9212 */ /* 0x000fca00078e33ff */
[----:B------:R-:W-:Y:S02]  /*0ce0*/  IMAD.MOV R0, RZ, RZ, -R12 ;  /* 0x000000ffff007224 */ /* 0x000fe400078e0a0c */
[----:B-1----:R-:W-:Y:S02]  /*0cf0*/  IMAD.MOV R13, RZ, RZ, -R7 ;  /* 0x000000ffff0d7224 */ /* 0x002fe400078e0a07 */
[----:B------:R-:W-:Y:S02]  /*0d00*/  IMAD R0, R11, R0, R10 ;  /* 0x000000000b007224 */ /* 0x000fe400078e020a */
[----:B------:R-:W-:Y:S02]  /*0d10*/  IMAD.MOV R11, RZ, RZ, -R3 ;  /* 0x000000ffff0b7224 */ /* 0x000fe400078e0a03 */
[----:B------:R-:W-:Y:S02]  /*0d20*/  IMAD.IADD R5, R8, 0x1, R0 ;  /* 0x0000000108057824 */ /* 0x000fe400078e0200 */
[----:B------:R-:W-:-:S02]  /*0d30*/  IMAD R11, R11, R14, RZ ;  /* 0x0000000e0b0b7224 */ /* 0x000fc400078e02ff */
[----:B------:R-:W-:Y:S01]  /*0d40*/  IMAD.SHL.U32 R0, R12, 0x40, RZ ;  /* 0x000000400c007824 */ /* 0x000fe200078e00ff */
[----:B------:R-:W-:Y:S01]  /*0d50*/  LEA R5, R5, UR4, 0x8 ;  /* 0x0000000405057c11 */ /* 0x000fe2000f8e40ff */
[----:B------:R-:W-:Y:S01]  /*0d60*/  IMAD.HI.U32 R3, R3, R11, R2 ;  /* 0x0000000b03037227 */ /* 0x000fe200078e0002 */
[----:B------:R-:W-:Y:S02]  /*0d70*/  LOP3.LUT R2, R4, 0x7f, RZ, 0xc0, !PT ;  /* 0x0000007f04027812 */ /* 0x000fe400078ec0ff */
[----:B------:R-:W-:Y:S01]  /*0d80*/  LOP3.LUT R9, R0, 0x21, R9, 0xf8, !PT ;  /* 0x0000002100097812 */ /* 0x000fe200078ef809 */
[----:B------:R-:W-:Y:S02]  /*0d90*/  IMAD R11, R13, R22, RZ ;  /* 0x000000160d0b7224 */ /* 0x000fe400078e02ff */
[----:B------:R-:W-:Y:S01]  /*0da0*/  IMAD.IADD R93, R2, 0x1, R5 ;  /* 0x00000001025d7824 */ /* 0x000fe200078e0205 */
[----:B------:R-:W-:Y:S01]  /*0db0*/  LOP3.LUT R12, R9, 0x2, RZ, 0xfc, !PT ;  /* 0x00000002090c7812 */ /* 0x000fe200078efcff */
[----:B------:R-:W-:Y:S01]  /*0dc0*/  IMAD.HI.U32 R6, R7, R11, R6 ;  /* 0x0000000b07067227 */ /* 0x000fe200078e0006 */
[----:B------:R-:W-:-:S02]  /*0dd0*/  IABS R11, R9 ;  /* 0x00000009000b7213 */ /* 0x000fc40000000000 */
[----:B------:R-:W-:Y:S01]  /*0de0*/  IABS R10, R93 ;  /* 0x0000005d000a7213 */ /* 0x000fe20000000000 */
[----:B------:R-:W-:Y:S01]  /*0df0*/  IMAD.SHL.U32 R8, R153, 0x200000, RZ ;  /* 0x0020000099087824 */ /* 0x000fe200078e00ff */
[----:B------:R-:W-:Y:S01]  /*0e00*/  IABS R13, R12 ;  /* 0x0000000c000d7213 */ /* 0x000fe20000000000 */
[----:B------:R-:W-:Y:S01]  /*0e10*/  IMAD.HI.U32 R5, R6, R11, RZ ;  /* 0x0000000b06057227 */ /* 0x000fe200078e00ff */
[----:B------:R-:W-:Y:S02]  /*0e20*/  LOP3.LUT R28, R9, 0x8, RZ, 0xfc, !PT ;  /* 0x00000008091c7812 */ /* 0x000fe400078efcff */
[----:B------:R-:W-:Y:S01]  /*0e30*/  ISETP.GE.AND P3, PT, R93, RZ, PT ;  /* 0x000000ff5d00720c */ /* 0x000fe20003f66270 */
[----:B------:R-:W-:Y:S01]  /*0e40*/  IMAD.HI.U32 R3, R3, R10, RZ ;  /* 0x0000000a03037227 */ /* 0x000fe200078e00ff */
[----:B------:R-:W-:Y:S02]  /*0e50*/  IABS R21, R28 ;  /* 0x0000001c00157213 */ /* 0x000fe40000000000 */
[----:B------:R-:W-:Y:S01]  /*0e60*/  LOP3.LUT R8, R8, 0x600000, RZ, 0xc0, !PT ;  /* 0x0060000008087812 */ /* 0x000fe200078ec0ff */
[----:B------:R-:W-:Y:S01]  /*0e70*/  IMAD.MOV R3, RZ, RZ, -R3 ;  /* 0x000000ffff037224 */ /* 0x000fe200078e0a03 */
[----:B------:R-:W-:Y:S01]  /*0e80*/  LOP3.LUT R30, R9, 0xa, RZ, 0xfc, !PT ;  /* 0x0000000a091e7812 */ /* 0x000fe200078efcff */
[----:B------:R-:W-:Y:S01]  /*0e90*/  IMAD.HI.U32 R7, R6, R13, RZ ;  /* 0x0000000d06077227 */ /* 0x000fe200078e00ff */
[----:B------:R-:W-:-:S02]  /*0ea0*/  R2UR UR11, R8 ;  /* 0x00000000080b72ca */ /* 0x000fc400000e0000 */
[C---:B------:R-:W-:Y:S01]  /*0eb0*/  LOP3.LUT R8, R9.reuse, 0x4, RZ, 0xfc, !PT ;  /* 0x0000000409087812 */ /* 0x040fe200078efcff */
[C---:B------:R-:W-:Y:S01]  /*0ec0*/  IMAD R3, R14.reuse, R3, R10 ;  /* 0x000000030e037224 */ /* 0x040fe200078e020a */
[----:B------:R-:W-:Y:S01]  /*0ed0*/  LOP3.LUT R10, R9, 0x1e, RZ, 0xfc, !PT ;  /* 0x0000001e090a7812 */ /* 0x000fe200078efcff */
[----:B------:R-:W-:Y:S01]  /*0ee0*/  IMAD.MOV R5, RZ, RZ, -R5 ;  /* 0x000000ffff057224 */ /* 0x000fe200078e0a05 */
[----:B------:R-:W-:Y:S01]  /*0ef0*/  IABS R15, R8 ;  /* 0x00000008000f7213 */ /* 0x000fe20000000000 */
[----:B------:R-:W-:Y:S01]  /*0f00*/  IMAD.MOV R7, RZ, RZ, -R7 ;  /* 0x000000ffff077224 */ /* 0x000fe200078e0a07 */
[----:B------:R-:W-:Y:S01]  /*0f10*/  ISETP.GT.U32.AND P1, PT, R14, R3, PT ;  /* 0x000000030e00720c */ /* 0x000fe20003f24070 */
[C---:B------:R-:W-:Y:S01]  /*0f20*/  IMAD R5, R22.reuse, R5, R11 ;  /* 0x0000000516057224 */ /* 0x040fe200078e020b */
[----:B------:R-:W-:Y:S01]  /*0f30*/  IABS R25, R10 ;  /* 0x0000000a00197213 */ /* 0x000fe20000000000 */
[----:B------:R-:W-:Y:S01]  /*0f40*/  IMAD R7, R22, R7, R13 ;  /* 0x0000000716077224 */ /* 0x000fe200078e020d */
[----:B------:R-:W-:Y:S01]  /*0f50*/  ISETP.GE.AND P2, PT, R8, RZ, PT ;  /* 0x000000ff0800720c */ /* 0x000fe20003f46270 */
[----:B------:R-:W-:Y:S01]  /*0f60*/  IMAD.HI.U32 R11, R6, R21, RZ ;  /* 0x00000015060b7227 */ /* 0x000fe200078e00ff */
[----:B------:R-:W-:-:S02]  /*0f70*/  ISETP.GT.U32.AND P4, PT, R22, R5, PT ;  /* 0x000000051600720c */ /* 0x000fc40003f84070 */
[----:B------:R-:W-:Y:S01]  /*0f80*/  LOP3.LUT R26, R9, 0x6, RZ, 0xfc, !PT ;  /* 0x00000006091a7812 */ /* 0x000fe200078efcff */
[----:B------:R-:W-:Y:S01]  /*0f90*/  IMAD.HI.U32 R13, R6, R25, RZ ;  /* 0x00000019060d7227 */ /* 0x000fe200078e00ff */
[----:B------:R-:W-:Y:S02]  /*0fa0*/  IABS R23, R30 ;  /* 0x0000001e00177213 */ /* 0x000fe40000000000 */
[----:B------:R-:W-:Y:S01]  /*0fb0*/  ISETP.GE.AND P0, PT, R12, RZ, PT ;  /* 0x000000ff0c00720c */ /* 0x000fe20003f06270 */
[----:B------:R-:W-:Y:S01]  /*0fc0*/  IMAD.MOV R11, RZ, RZ, -R11 ;  /* 0x000000ffff0b7224 */ /* 0x000fe200078e0a0b */
[----:B------:R-:W-:Y:S01]  /*0fd0*/  IABS R17, R26 ;  /* 0x0000001a00117213 */ /* 0x000fe20000000000 */
[----:B------:R-:W-:Y:S01]  /*0fe0*/  @!P1 IMAD.IADD R3, R3, 0x1, -R14 ;  /* 0x0000000103039824 */ /* 0x000fe200078e0a0e */
[----:B------:R-:W-:Y:S01]  /*0ff0*/  ISETP.GE.AND P5, PT, R10, RZ, PT ;  /* 0x000000ff0a00720c */ /* 0x000fe20003fa6270 */
[----:B------:R-:W-:Y:S01]  /*1000*/  IMAD.MOV R13, RZ, RZ, -R13 ;  /* 0x000000ffff0d7224 */ /* 0x000fe200078e0a0d */
[C---:B------:R-:W-:Y:S01]  /*1010*/  LOP3.LUT R33, R9.reuse, 0xe, RZ, 0xfc, !PT ;  /* 0x0000000e09217812 */ /* 0x040fe200078efcff */
[----:B------:R-:W-:Y:S01]  /*1020*/  IMAD R11, R22, R11, R21 ;  /* 0x0000000b160b7224 */ /* 0x000fe200078e0215 */
[----:B------:R-:W-:Y:S01]  /*1030*/  ISETP.GT.U32.AND P1, PT, R14, R3, PT ;  /* 0x000000030e00720c */ /* 0x000fe20003f24070 */
[----:B------:R-:W-:Y:S01]  /*1040*/  IMAD R21, R22, R13, R25 ;  /* 0x0000000d16157224 */ /* 0x000fe200078e0219 */
[C---:B------:R-:W-:Y:S01]  /*1050*/  LOP3.LUT R32, R9.reuse, 0xc, RZ, 0xfc, !PT ;  /* 0x0000000c09207812 */ /* 0x040fe200078efcff */
[----:B------:R-:W-:Y:S01]  /*1060*/  IMAD.HI.U32 R8, R6, R15, RZ ;  /* 0x0000000f06087227 */ /* 0x000fe200078e00ff */
[----:B------:R-:W-:-:S02]  /*1070*/  LOP3.LUT R34, R9, 0x10, RZ, 0xfc, !PT ;  /* 0x0000001009227812 */ /* 0x000fc400078efcff */
[C---:B------:R-:W-:Y:S01]  /*1080*/  ISETP.GT.U32.AND P6, PT, R22.reuse, R21, PT ;  /* 0x000000151600720c */ /* 0x040fe20003fc4070 */
[----:B------:R-:W-:Y:S01]  /*1090*/  IMAD.MOV R8, RZ, RZ, -R8 ;  /* 0x000000ffff087224 */ /* 0x000fe200078e0a08 */
[----:B------:R-:W-:Y:S01]  /*10a0*/  IABS R25, R34 ;  /* 0x0000002200197213 */ /* 0x000fe20000000000 */
[----:B------:R-:W-:Y:S01]  /*10b0*/  @!P4 IMAD.IADD R5, R5, 0x1, -R22 ;  /* 0x000000010505c824 */ /* 0x000fe200078e0a16 */
[----:B------:R-:W-:Y:S01]  /*10c0*/  ISETP.GT.U32.AND P4, PT, R22, R7, PT ;  /* 0x000000071600720c */ /* 0x000fe20003f84070 */
[----:B------:R-:W-:Y:S01]  /*10d0*/  IMAD.HI.U32 R12, R6, R23, RZ ;  /* 0x00000017060c7227 */ /* 0x000fe200078e00ff */
[C---:B------:R-:W-:Y:S02]  /*10e0*/  LOP3.LUT R35, R9.reuse, 0x12, RZ, 0xfc, !PT ;  /* 0x0000001209237812 */ /* 0x040fe400078efcff */
[----:B------:R-:W-:Y:S01]  /*10f0*/  LOP3.LUT R39, R9, 0x1a, RZ, 0xfc, !PT ;  /* 0x0000001a09277812 */ /* 0x000fe200078efcff */
[----:B------:R-:W-:Y:S01]  /*1100*/  @!P1 IMAD.IADD R3, R3, 0x1, -R14 ;  /* 0x0000000103039824 */ /* 0x000fe200078e0a0e */
[----:B------:R-:W-:Y:S01]  /*1110*/  ISETP.NE.AND P1, PT, R18, RZ, PT ;  /* 0x000000ff1200720c */ /* 0x000fe20003f25270 */
[C---:B------:R-:W-:Y:S01]  /*1120*/  IMAD R8, R22.reuse, R8, R15 ;  /* 0x0000000816087224 */ /* 0x040fe200078e020f */
[----:B------:R-:W-:Y:S01]  /*1130*/  IABS R27, R35 ;  /* 0x00000023001b7213 */ /* 0x000fe20000000000 */
[----:B------:R-:W-:Y:S01]  /*1140*/  IMAD.MOV.U32 R41, RZ, RZ, R3 ;  /* 0x000000ffff297224 */ /* 0x000fe200078e0003 */
[----:B------:R-:W-:Y:S01]  /*1150*/  IABS R29, R39 ;  /* 0x00000027001d7213 */ /* 0x000fe20000000000 */
[----:B------:R-:W-:Y:S01]  /*1160*/  @!P6 IMAD.IADD R21, R21, 0x1, -R22 ;  /* 0x000000011515e824 */ /* 0x000fe200078e0a16 */
[----:B------:R-:W-:Y:S01]  /*1170*/  ISETP.GT.U32.AND P6, PT, R22, R5, PT ;  /* 0x000000051600720c */ /* 0x000fe20003fc4070 */
[----:B------:R-:W-:Y:S01]  /*1180*/  @!P3 IMAD.MOV R41, RZ, RZ, -R41 ;  /* 0x000000ffff29b224 */ /* 0x000fe200078e0a29 */
[----:B------:R-:W-:Y:S01]  /*1190*/  LOP3.LUT R36, R9, 0x14, RZ, 0xfc, !PT ;  /* 0x0000001409247812 */ /* 0x000fe200078efcff */
[----:B------:R-:W-:Y:S01]  /*11a0*/  IMAD.HI.U32 R10, R6, R17, RZ ;  /* 0x00000011060a7227 */ /* 0x000fe200078e00ff */
[----:B------:R-:W-:-:S02]  /*11b0*/  ISETP.GT.U32.AND P3, PT, R22, R21, PT ;  /* 0x000000151600720c */ /* 0x000fc40003f64070 */
[C---:B------:R-:W-:Y:S01]  /*11c0*/  LOP3.LUT R38, R9.reuse, 0x18, RZ, 0xfc, !PT ;  /* 0x0000001809267812 */ /* 0x040fe200078efcff */
[----:B------:R-:W-:Y:S01]  /*11d0*/  IMAD.MOV R12, RZ, RZ, -R12 ;  /* 0x000000ffff0c7224 */ /* 0x000fe200078e0a0c */
[----:B------:R-:W-:Y:S01]  /*11e0*/  @!P1 LOP3.LUT R41, RZ, R18, RZ, 0x33, !PT ;  /* 0x00000012ff299212 */ /* 0x000fe200078e33ff */
[----:B------:R-:W-:Y:S01]  /*11f0*/  IMAD.MOV R10, RZ, RZ, -R10 ;  /* 0x000000ffff0a7224 */ /* 0x000fe200078e0a0a */
[----:B------:R-:W-:Y:S01]  /*1200*/  ISETP.GE.AND P1, PT, R9, RZ, PT ;  /* 0x000000ff0900720c */ /* 0x000fe20003f26270 */
[C---:B------:R-:W-:Y:S01]  /*1210*/  IMAD R12, R22.reuse, R12, R23 ;  /* 0x0000000c160c7224 */ /* 0x040fe200078e0217 */
[----:B------:R-:W-:Y:S01]  /*1220*/  IABS R23, R33 ;  /* 0x0000002100177213 */ /* 0x000fe20000000000 */
[C---:B------:R-:W-:Y:S01]  /*1230*/  IMAD R10, R22.reuse, R10, R17 ;  /* 0x0000000a160a7224 */ /* 0x040fe200078e0211 */
[----:B------:R-:W-:Y:S01]  /*1240*/  IABS R17, R32 ;  /* 0x0000002000117213 */ /* 0x000fe20000000000 */
[--C-:B------:R-:W-:Y:S01]  /*1250*/  @!P4 IMAD.IADD R7, R7, 0x1, -R22.reuse ;  /* 0x000000010707c824 */ /* 0x100fe200078e0a16 */
[C---:B------:R-:W-:Y:S01]  /*1260*/  ISETP.GT.U32.AND P4, PT, R22.reuse, R11, PT ;  /* 0x0000000b1600720c */ /* 0x040fe20003f84070 */
[----:B------:R-:W-:Y:S01]  /*1270*/  @!P3 IMAD.IADD R21, R21, 0x1, -R22 ;  /* 0x000000011515b824 */ /* 0x000fe200078e0a16 */
[----:B------:R-:W-:Y:S01]  /*1280*/  ISETP.GT.U32.AND P3, PT, R22, R8, PT ;  /* 0x000000081600720c */ /* 0x000fe20003f64070 */
[----:B------:R-:W-:Y:S01]  /*1290*/  IMAD.HI.U32 R14, R6, R23, RZ ;  /* 0x00000017060e7227 */ /* 0x000fe200078e00ff */
[----:B------:R-:W-:-:S02]  /*12a0*/  LOP3.LUT R37, R9, 0x16, RZ, 0xfc, !PT ;  /* 0x0000001609257812 */ /* 0x000fc400078efcff */
[----:B------:R-:W-:Y:S01]  /*12b0*/  LOP3.LUT R24, R9, 0x1c, RZ, 0xfc, !PT ;  /* 0x0000001c09187812 */ /* 0x000fe200078efcff */
[----:B------:R-:W-:Y:S01]  /*12c0*/  @!P6 IMAD.IADD R5, R5, 0x1, -R22 ;  /* 0x000000010505e824 */ /* 0x000fe200078e0a16 */
[----:B------:R-:W-:Y:S01]  /*12d0*/  ISETP.GT.U32.AND P6, PT, R22, R10, PT ;  /* 0x0000000a1600720c */ /* 0x000fe20003fc4070 */
[----:B------:R-:W-:Y:S01]  /*12e0*/  IMAD.HI.U32 R13, R6, R17, RZ ;  /* 0x00000011060d7227 */ /* 0x000fe200078e00ff */
[----:B------:R-:W-:-:S03]  /*12f0*/  IABS R31, R24 ;  /* 0x00000018001f7213 */ /* 0x000fc60000000000 */
[----:B------:R-:W-:Y:S02]  /*1300*/  IMAD.MOV R14, RZ, RZ, -R14 ;  /* 0x000000ffff0e7224 */ /* 0x000fe400078e0a0e */
[----:B------:R-:W-:Y:S01]  /*1310*/  @!P3 IMAD.IADD R8, R8, 0x1, -R22 ;  /* 0x000000010808b824 */ /* 0x000fe200078e0a16 */
[----:B------:R-:W-:Y:S01]  /*1320*/  ISETP.GT.U32.AND P3, PT, R22, R12, PT ;  /* 0x0000000c1600720c */ /* 0x000fe20003f64070 */
[----:B------:R-:W-:-:S04]  /*1330*/  IMAD.HI.U32 R15, R6, R25, RZ ;  /* 0x00000019060f7227 */ /* 0x000fc800078e00ff */
[----:B------:R-:W-:Y:S02]  /*1340*/  IMAD.MOV R13, RZ, RZ, -R13 ;  /* 0x000000ffff0d7224 */ /* 0x000fe400078e0a0d */
[C---:B------:R-:W-:Y:S01]  /*1350*/  IMAD R14, R22.reuse, R14, R23 ;  /* 0x0000000e160e7224 */ /* 0x040fe200078e0217 */
[----:B------:R-:W-:Y:S01]  /*1360*/  IABS R23, R36 ;  /* 0x0000002400177213 */ /* 0x000fe20000000000 */
[----:B------:R-:W-:Y:S02]  /*1370*/  IMAD.MOV R15, RZ, RZ, -R15 ;  /* 0x000000ffff0f7224 */ /* 0x000fe400078e0a0f */
[C---:B------:R-:W-:Y:S02]  /*1380*/  IMAD R13, R22.reuse, R13, R17 ;  /* 0x0000000d160d7224 */ /* 0x040fe400078e0211 */
[--C-:B------:R-:W-:Y:S01]  /*1390*/  @!P4 IMAD.IADD R11, R11, 0x1, -R22.reuse ;  /* 0x000000010b0bc824 */ /* 0x100fe200078e0a16 */
[C---:B------:R-:W-:Y:S01]  /*13a0*/  ISETP.GT.U32.AND P4, PT, R22.reuse, R14, PT ;  /* 0x0000000e1600720c */ /* 0x040fe20003f84070 */
[----:B------:R-:W-:Y:S01]  /*13b0*/  IMAD R3, R22, R15, R25 ;  /* 0x0000000f16037224 */ /* 0x000fe200078e0219 */
[----:B------:R-:W-:Y:S01]  /*13c0*/  IABS R25, R37 ;  /* 0x0000002500197213 */ /* 0x000fe20000000000 */
[--C-:B------:R-:W-:Y:S01]  /*13d0*/  @!P6 IMAD.IADD R10, R10, 0x1, -R22.reuse ;  /* 0x000000010a0ae824 */ /* 0x100fe200078e0a16 */
[----:B------:R-:W-:Y:S01]  /*13e0*/  ISETP.GT.U32.AND P6, PT, R22, R13, PT ;  /* 0x0000000d1600720c */ /* 0x000fe20003fc4070 */
[----:B------:R-:W-:Y:S01]  /*13f0*/  @!P3 IMAD.IADD R12, R12, 0x1, -R22 ;  /* 0x000000010c0cb824 */ /* 0x000fe200078e0a16 */
[----:B------:R-:W-:Y:S01]  /*1400*/  ISETP.GT.U32.AND P3, PT, R22, R3, PT ;  /* 0x000000031600720c */ /* 0x000fe20003f64070 */
[----:B------:R-:W-:-:S04]  /*1410*/  IMAD.HI.U32 R16, R6, R27, RZ ;  /* 0x0000001b06107227 */ /* 0x000fc800078e00ff */
[----:B------:R-:W-:Y:S02]  /*1420*/  IMAD.MOV R16, RZ, RZ, -R16 ;  /* 0x000000ffff107224 */ /* 0x000fe400078e0a10 */
[----:B------:R-:W-:Y:S01]  /*1430*/  @!P4 IMAD.IADD R14, R14, 0x1, -R22 ;  /* 0x000000010e0ec824 */ /* 0x000fe200078e0a16 */
[C---:B------:R-:W-:Y:S01]  /*1440*/  ISETP.GT.U32.AND P4, PT, R22.reuse, R8, PT ;  /* 0x000000081600720c */ /* 0x040fe20003f84070 */
[----:B------:R-:W-:Y:S01]  /*1450*/  IMAD R15, R22, R16, R27 ;  /* 0x00000010160f7224 */ /* 0x000fe200078e021b */
[----:B------:R-:W-:Y:S01]  /*1460*/  IABS R27, R38 ;  /* 0x00000026001b7213 */ /* 0x000fe20000000000 */
[----:B------:R-:W-:-:S04]  /*1470*/  IMAD.HI.U32 R18, R6, R29, RZ ;  /* 0x0000001d06127227 */ /* 0x000fc800078e00ff */
[----:B------:R-:W-:Y:S01]  /*1480*/  @!P6 IMAD.IADD R13, R13, 0x1, -R22 ;  /* 0x000000010d0de824 */ /* 0x000fe200078e0a16 */
[C---:B------:R-:W-:Y:S01]  /*1490*/  ISETP.GT.U32.AND P6, PT, R22.reuse, R7, PT ;  /* 0x000000071600720c */ /* 0x040fe20003fc4070 */
[----:B------:R-:W-:Y:S02]  /*14a0*/  IMAD.MOV R18, RZ, RZ, -R18 ;  /* 0x000000ffff127224 */ /* 0x000fe400078e0a12 */
[----:B------:R-:W-:Y:S01]  /*14b0*/  @!P3 IMAD.IADD R3, R3, 0x1, -R22 ;  /* 0x000000010303b824 */ /* 0x000fe200078e0a16 */
[C---:B------:R-:W-:Y:S01]  /*14c0*/  ISETP.GT.U32.AND P3, PT, R22.reuse, R10, PT ;  /* 0x0000000a1600720c */ /* 0x040fe20003f64070 */
[----:B------:R-:W-:Y:S01]  /*14d0*/  @!P1 IMAD.MOV R5, RZ, RZ, -R5 ;  /* 0x000000ffff059224 */ /* 0x000fe200078e0a05 */
[----:B------:R-:W-:Y:S01]  /*14e0*/  ISETP.GT.U32.AND P1, PT, R22, R12, PT ;  /* 0x0000000c1600720c */ /* 0x000fe20003f24070 */
[----:B------:R-:W-:-:S04]  /*14f0*/  IMAD.HI.U32 R9, R6, R23, RZ ;  /* 0x0000001706097227 */ /* 0x000fc800078e00ff */
[----:B------:R-:W-:-:S04]  /*1500*/  IMAD.HI.U32 R17, R6, R27, RZ ;  /* 0x0000001b06117227 */ /* 0x000fc800078e00ff */
[----:B------:R-:W-:-:S04]  /*1510*/  IMAD.HI.U32 R16, R6, R25, RZ ;  /* 0x0000001906107227 */ /* 0x000fc800078e00ff */
[----:B------:R-:W-:Y:S02]  /*1520*/  IMAD R18, R22, R18, R29 ;  /* 0x0000001216127224 */ /* 0x000fe400078e021d */
[----:B------:R-:W-:-:S04]  /*1530*/  IMAD.HI.U32 R6, R6, R31, RZ ;  /* 0x0000001f06067227 */ /* 0x000fc800078e00ff */
[----:B------:R-:W-:Y:S02]  /*1540*/  IMAD.MOV.U32 R29, RZ, RZ, R21 ;  /* 0x000000ffff1d7224 */ /* 0x000fe400078e0015 */
[----:B------:R-:W-:Y:S02]  /*1550*/  IMAD.MOV R9, RZ, RZ, -R9 ;  /* 0x000000ffff097224 */ /* 0x000fe400078e0a09 */
[----:B------:R-:W-:Y:S02]  /*1560*/  IMAD.MOV R17, RZ, RZ, -R17 ;  /* 0x000000ffff117224 */ /* 0x000fe400078e0a11 */
[----:B------:R-:W-:Y:S01]  /*1570*/  @!P4 IMAD.IADD R8, R8, 0x1, -R22 ;  /* 0x000000010808c824 */ /* 0x000fe200078e0a16 */
[C---:B------:R-:W-:Y:S01]  /*1580*/  ISETP.GT.U32.AND P4, PT, R22.reuse, R11, PT ;  /* 0x0000000b1600720c */ /* 0x040fe20003f84070 */
[----:B------:R-:W-:Y:S02]  /*1590*/  IMAD.MOV R20, RZ, RZ, -R6 ;  /* 0x000000ffff147224 */ /* 0x000fe400078e0a06 */
[----:B------:R-:W-:Y:S01]  /*15a0*/  @!P5 IMAD.MOV R29, RZ, RZ, -R29 ;  /* 0x000000ffff1dd224 */ /* 0x000fe200078e0a1d */
[C---:B------:R-:W-:Y:S01]  /*15b0*/  ISETP.GT.U32.AND P5, PT, R22.reuse, R13, PT ;  /* 0x0000000d1600720c */ /* 0x040fe20003fa4070 */
[----:B------:R-:W-:-:S02]  /*15c0*/  IMAD R6, R22, R9, R23 ;  /* 0x0000000916067224 */ /* 0x000fc400078e0217 */
[C---:B------:R-:W-:Y:S01]  /*15d0*/  IMAD R17, R22.reuse, R17, R27 ;  /* 0x0000001116117224 */ /* 0x040fe200078e021b */
[----:B------:R-:W1:Y:S01]  /*15e0*/  LDS R9, [UR10] ;  /* 0x0000000aff097984 */ /* 0x000e620008000800 */
[----:B------:R-:W-:Y:S01]  /*15f0*/  @!P6 IMAD.IADD R7, R7, 0x1, -R22 ;  /* 0x000000010707e824 */ /* 0x000fe200078e0a16 */
[C---:B------:R-:W-:Y:S01]  /*1600*/  ISETP.GT.U32.AND P6, PT, R22.reuse, R3, PT ;  /* 0x000000031600720c */ /* 0x040fe20003fc4070 */
[----:B------:R-:W-:Y:S02]  /*1610*/  IMAD.MOV R16, RZ, RZ, -R16 ;  /* 0x000000ffff107224 */ /* 0x000fe400078e0a10 */
[----:B------:R-:W-:Y:S01]  /*1620*/  @!P0 IMAD.MOV R7, RZ, RZ, -R7 ;  /* 0x000000ffff078224 */ /* 0x000fe200078e0a07 */
[C---:B------:R-:W-:Y:S01]  /*1630*/  ISETP.GT.U32.AND P0, PT, R22.reuse, R14, PT ;  /* 0x0000000e1600720c */ /* 0x040fe20003f04070 */
[----:B------:R-:W-:Y:S01]  /*1640*/  @!P2 IMAD.MOV R8, RZ, RZ, -R8 ;  /* 0x000000ffff08a224 */ /* 0x000fe200078e0a08 */
[----:B------:R-:W-:Y:S01]  /*1650*/  ISETP.GT.U32.AND P2, PT, R22, R15, PT ;  /* 0x0000000f1600720c */ /* 0x000fe20003f44070 */
[--C-:B------:R-:W-:Y:S01]  /*1660*/  @!P3 IMAD.IADD R10, R10, 0x1, -R22.reuse ;  /* 0x000000010a0ab824 */ /* 0x100fe200078e0a16 */
[----:B------:R-:W-:Y:S01]  /*1670*/  ISETP.GT.U32.AND P3, PT, R22, R6, PT ;  /* 0x000000061600720c */ /* 0x000fe20003f64070 */
[----:B------:R-:W-:Y:S01]  /*1680*/  @!P1 IMAD.IADD R12, R12, 0x1, -R22 ;  /* 0x000000010c0c9824 */ /* 0x000fe200078e0a16 */
[C---:B------:R-:W-:Y:S01]  /*1690*/  ISETP.GT.U32.AND P1, PT, R22.reuse, R17, PT ;  /* 0x000000111600720c */ /* 0x040fe20003f24070 */
[----:B------:R-:W-:-:S02]  /*16a0*/  IMAD R16, R22, R16, R25 ;  /* 0x0000001016107224 */ /* 0x000fc400078e0219 */
[--C-:B------:R-:W-:Y:S02]  /*16b0*/  @!P4 IMAD.IADD R11, R11, 0x1, -R22.reuse ;  /* 0x000000010b0bc824 */ /* 0x100fe400078e0a16 */
[C---:B------:R-:W-:Y:S01]  /*16c0*/  IMAD R20, R22.reuse, R20, R31 ;  /* 0x0000001416147224 */ /* 0x040fe200078e021f */
[C---:B------:R-:W-:Y:S01]  /*16d0*/  ISETP.GT.U32.AND P4, PT, R22.reuse, R16, PT ;  /* 0x000000101600720c */ /* 0x040fe20003f84070 */
[--C-:B------:R-:W-:Y:S01]  /*16e0*/  @!P5 IMAD.IADD R13, R13, 0x1, -R22.reuse ;  /* 0x000000010d0dd824 */ /* 0x100fe200078e0a16 */
[C---:B------:R-:W-:Y:S01]  /*16f0*/  ISETP.GT.U32.AND P5, PT, R22.reuse, R18, PT ;  /* 0x000000121600720c */ /* 0x040fe20003fa4070 */
[--C-:B------:R-:W-:Y:S01]  /*1700*/  @!P6 IMAD.IADD R3, R3, 0x1, -R22.reuse ;  /* 0x000000010303e824 */ /* 0x100fe200078e0a16 */
[----:B------:R-:W-:Y:S01]  /*1710*/  ISETP.GT.U32.AND P6, PT, R22, R20, PT ;  /* 0x000000141600720c */ /* 0x000fe20003fc4070 */
[--C-:B------:R-:W-:Y:S01]  /*1720*/  @!P0 IMAD.IADD R14, R14, 0x1, -R22.reuse ;  /* 0x000000010e0e8824 */ /* 0x100fe200078e0a16 */
[----:B------:R-:W-:Y:S01]  /*1730*/  ISETP.GE.AND P0, PT, R26, RZ, PT ;  /* 0x000000ff1a00720c */ /* 0x000fe20003f06270 */
        /* <DEDUP_REMOVED lines=10> */
[----:B------:R-:W-:Y:S01]  /*17e0*/  @!P6 IMAD.IADD R20, R20, 0x1, -R22 ;  /* 0x000000011414e824 */ /* 0x000fe200078e0a16 */
[C---:B------:R-:W-:Y:S01]  /*17f0*/  ISETP.GT.U32.AND P6, PT, R22.reuse, R17, PT ;  /* 0x000000111600720c */ /* 0x040fe20003fc4070 */
[----:B------:R-:W-:Y:S01]  /*1800*/  @!P0 IMAD.MOV R10, RZ, RZ, -R10 ;  /* 0x000000ffff0a8224 */ /* 0x000fe200078e0a0a */
        /* <DEDUP_REMOVED lines=8> */
[----:B------:R-:W-:Y:S01]  /*1890*/  ISETP.GT.U32.AND P4, PT, R22, R20, PT ;  /* 0x000000141600720c */ /* 0x000fe20003f84070 */
[----:B------:R-:W-:Y:S01]  /*18a0*/  @!P5 IMAD.MOV R3, RZ, RZ, -R3 ;  /* 0x000000ffff03d224 */ /* 0x000fe200078e0a03 */
        /* <DEDUP_REMOVED lines=12> */
[----:B-1----:R-:W-:Y:S01]  /*1970*/  R2UR UR26, R9 ;  /* 0x00000000091a72ca */ /* 0x002fe200000e0000 */
[----:B------:R-:W-:-:S02]  /*1980*/  IMAD.MOV.U32 R9, RZ, RZ, R15 ;  /* 0x000000ffff097224 */ /* 0x000fc400078e000f */
[C---:B0-----:R-:W-:Y:S02]  /*1990*/  VIADD R15, R120.reuse, 0xfffffffe ;  /* 0xfffffffe780f7836 */ /* 0x041fe40000000000 */
[----:B------:R-:W-:Y:S02]  /*19a0*/  @!P5 IMAD.MOV R9, RZ, RZ, -R9 ;  /* 0x000000ffff09d224 */ /* 0x000fe400078e0a09 */
[----:B------:R-:W-:Y:S01]  /*19b0*/  IMAD.MOV.U32 R23, RZ, RZ, R16 ;  /* 0x000000ffff177224 */ /* 0x000fe200078e0010 */
[----:B------:R-:W-:Y:S01]  /*19c0*/  ISETP.GE.U32.AND P5, PT, R15, 0x7fffffbf, PT ;  /* 0x7fffffbf0f00780c */ /* 0x000fe20003fa6070 */
[----:B------:R-:W-:Y:S02]  /*19d0*/  IMAD.MOV.U32 R25, RZ, RZ, R17 ;  /* 0x000000ffff197224 */ /* 0x000fe400078e0011 */
[----:B------:R-:W-:Y:S02]  /*19e0*/  IMAD.MOV.U32 R27, RZ, RZ, R20 ;  /* 0x000000ffff1b7224 */ /* 0x000fe400078e0014 */
[----:B------:R-:W-:-:S02]  /*19f0*/  VIADD R15, R120, 0xfffffffc ;  /* 0xfffffffc780f7836 */ /* 0x000fc40000000000 */
[C---:B------:R-:W-:Y:S02]  /*1a00*/  VIADD R21, R120.reuse, 0xfffffffd ;  /* 0xfffffffd78157836 */ /* 0x040fe40000000000 */
[C---:B------:R-:W-:Y:S02]  /*1a10*/  VIADD R17, R120.reuse, 0xfffffffa ;  /* 0xfffffffa78117836 */ /* 0x040fe40000000000 */
[----:B------:R-:W-:Y:S01]  /*1a20*/  @!P6 IMAD.MOV R18, RZ, RZ, -R18 ;  /* 0x000000ffff12e224 */ /* 0x000fe200078e0a12 */
[----:B------:R-:W-:Y:S01]  /*1a30*/  BAR.SYNC.DEFER_BLOCKING 0x0 ;  /* 0x0000000000007b1d */ /* 0x000fe20000010000 */
[----:B------:R-:W-:Y:S01]  /*1a40*/  VIADD R16, R120, 0xfffffffb ;  /* 0xfffffffb78107836 */ /* 0x000fe20000000000 */
[----:B------:R-:W-:Y:S01]  /*1a50*/  ISETP.NE.AND P6, PT, R19, RZ, PT ;  /* 0x000000ff1300720c */ /* 0x000fe20003fc5270 */
[----:B------:R-:W-:Y:S01]  /*1a60*/  @!P0 IMAD.MOV R6, RZ, RZ, -R6 ;  /* 0x000000ffff068224 */ /* 0x000fe200078e0a06 */
[----:B------:R-:W-:Y:S01]  /*1a70*/  ISETP.GE.U32.AND P0, PT, R21, 0x7fffffbe, PT ;  /* 0x7fffffbe1500780c */ /* 0x000fe20003f06070 */
[----:B------:R-:W-:Y:S01]  /*1a80*/  @!P2 IMAD.MOV R23, RZ, RZ, -R23 ;  /* 0x000000ffff17a224 */ /* 0x000fe200078e0a17 */
[----:B------:R-:W-:Y:S01]  /*1a90*/  ISETP.GE.U32.AND P2, PT, R15, 0x7fffffbd, PT ;  /* 0x7fffffbd0f00780c */ /* 0x000fe20003f46070 */
[----:B------:R-:W-:Y:S01]  /*1aa0*/  @!P3 IMAD.MOV R25, RZ, RZ, -R25 ;  /* 0x000000ffff19b224 */ /* 0x000fe200078e0a19 */
[----:B------:R-:W-:Y:S01]  /*1ab0*/  ISETP.GE.U32.AND P3, PT, R17, 0x7fffffbb, PT ;  /* 0x7fffffbb1100780c */ /* 0x000fe20003f66070 */
[----:B------:R-:W-:Y:S01]  /*1ac0*/  @!P1 IMAD.MOV R27, RZ, RZ, -R27 ;  /* 0x000000ffff1b9224 */ /* 0x000fe200078e0a1b */
[----:B------:R-:W-:-:S02]  /*1ad0*/  SEL R15, R46, R11, !P6 ;  /* 0x0000000b2e0f7207 */ /* 0x000fc40007000000 */
[----:B------:R-:W-:Y:S02]  /*1ae0*/  ISETP.GE.U32.AND P4, PT, R16, 0x7fffffbc, PT ;  /* 0x7fffffbc1000780c */ /* 0x000fe40003f86070 */
[C---:B------:R-:W-:Y:S02]  /*1af0*/  SEL R17, R46.reuse, R10, !P6 ;  /* 0x0000000a2e117207 */ /* 0x040fe40007000000 */
[C---:B------:R-:W-:Y:S02]  /*1b00*/  SEL R21, R46.reuse, R12, !P6 ;  /* 0x0000000c2e157207 */ /* 0x040fe40007000000 */
[C---:B------:R-:W-:Y:S02]  /*1b10*/  SEL R11, R46.reuse, R14, !P6 ;  /* 0x0000000e2e0b7207 */ /* 0x040fe40007000000 */
[C---:B------:R-:W-:Y:S02]  /*1b20*/  SEL R20, R46.reuse, R5, !P6 ;  /* 0x000000052e147207 */ /* 0x040fe40007000000 */
[----:B------:R-:W-:-:S02]  /*1b30*/  SEL R19, R46, R7, !P6 ;  /* 0x000000072e137207 */ /* 0x000fc40007000000 */
[C---:B------:R-:W-:Y:S02]  /*1b40*/  SEL R16, R46.reuse, R8, !P6 ;  /* 0x000000082e107207 */ /* 0x040fe40007000000 */
[C---:B------:R-:W-:Y:S02]  /*1b50*/  SEL R13, R46.reuse, R13, !P6 ;  /* 0x0000000d2e0d7207 */ /* 0x040fe40007000000 */
[C---:B------:R-:W-:Y:S02]  /*1b60*/  SEL R12, R46.reuse, R3, !P6 ;  /* 0x000000032e0c7207 */ /* 0x040fe40007000000 */
[C---:B------:R-:W-:Y:S02]  /*1b70*/  SEL R10, R46.reuse, R9, !P6 ;  /* 0x000000092e0a7207 */ /* 0x040fe40007000000 */
[C---:B------:R-:W-:Y:S02]  /*1b80*/  SEL R26, R46.reuse, R6, !P6 ;  /* 0x000000062e1a7207 */ /* 0x040fe40007000000 */
[----:B------:R-:W-:-:S02]  /*1b90*/  SEL R28, R46, R23, !P6 ;  /* 0x000000172e1c7207 */ /* 0x000fc40007000000 */
[C---:B------:R-:W-:Y:S02]  /*1ba0*/  SEL R14, R46.reuse, R25, !P6 ;  /* 0x000000192e0e7207 */ /* 0x040fe40007000000 */
[C---:B------:R-:W-:Y:S02]  /*1bb0*/  SEL R18, R46.reuse, R18, !P6 ;  /* 0x000000122e127207 */ /* 0x040fe40007000000 */
[----:B------:R-:W-:Y:S02]  /*1bc0*/  SEL R34, R46, R27, !P6 ;  /* 0x0000001b2e227207 */ /* 0x000fe40007000000 */
[----:B------:R-:W-:Y:S02]  /*1bd0*/  ISETP.NE.U32.AND P1, PT, R2, RZ, PT ;  /* 0x000000ff0200720c */ /* 0x000fe40003f25070 */
[----:B------:R-:W-:Y:S01]  /*1be0*/  SEL R46, R46, R29, !P6 ;  /* 0x0000001d2e2e7207 */ /* 0x000fe20007000000 */
[----:B----4-:R-:W-:Y:S10]  /*1bf0*/  BRA.U UP0, `(.L_x_11) ;  /* 0x0000000100187547 */ /* 0x010ff4000b800000 */
[----:B------:R-:W-:Y:S01]  /*1c00*/  ELECT P6, URZ, PT ;  /* 0x0000000000ff782f */ /* 0x000fe200038c0000 */
[----:B------:R-:W-:Y:S01]  /*1c10*/  IMAD.MOV.U32 R3, RZ, RZ, 0x1 ;  /* 0x00000001ff037424 */ /* 0x000fe200078e00ff */
[----:B------:R-:W-:Y:S01]  /*1c20*/  UMOV UR4, 0x40 ;  /* 0x0000004000047882 */ /* 0x000fe20000000000 */
[----:B------:R-:W-:Y:S01]  /*1c30*/  UVIRTCOUNT.DEALLOC.SMPOOL 0x80 ;  /* 0x000000800000784c */ /* 0x000fe20000000000 */
[----:B------:R-:W-:-:S09]  /*1c40*/  ULEA UR4, UR8, UR4, 0x18 ;  /* 0x0000000408047291 */ /* 0x000fd2000f8ec0ff */
[----:B------:R0:W-:Y:S03]  /*1c50*/  @P6 STS.U8 [UR4], R3 ;  /* 0x00000003ff006988 */ /* 0x0001e60008000004 */
.L_x_11:
[----:B------:R-:W-:Y:S01]  /*1c60*/  UIADD3 UR11, UPT, UPT, UR26, UR11, URZ ;  /* 0x0000000b1a0b7290 */ /* 0x000fe2000fffe0ff */
[----:B------:R-:W-:Y:S01]  /*1c70*/  IMAD R41, R41, UR6, RZ ;  /* 0x0000000629297c24 */ /* 0x000fe2000f8e02ff */
[----:B------:R-:W-:Y:S01]  /*1c80*/  VOTEU.ALL UP1, P1 ;  /* 0x0000000000ff7886 */ /* 0x000fe20000820000 */
[----:B------:R-:W-:Y:S01]  /*1c90*/  UIADD3 UR12, UPT, UPT, UR10, 0x5000, URZ ;  /* 0x000050000a0c7890 */ /* 0x000fe2000fffe0ff */
[----:B------:R-:W-:Y:S01]  /*1ca0*/  VIADD R22, R120, 0xfffffff9 ;  /* 0xfffffff978167836 */ /* 0x000fe20000000000 */
[----:B------:R-:W-:Y:S01]  /*1cb0*/  VOTEU.ALL UP2, P1 ;  /* 0x0000000000ff7886 */ /* 0x000fe20000840000 */
[----:B------:R-:W-:Y:S01]  /*1cc0*/  SHF.R.S32.HI R42, RZ, 0x1f, R41 ;  /* 0x0000001fff2a7819 */ /* 0x000fe20000011429 */
[----:B------:R-:W-:Y:S01]  /*1cd0*/  IMAD R24, R113, 0x3, RZ ;  /* 0x0000000371187824 */ /* 0x000fe200078e02ff */
[----:B------:R-:W-:-:S04]  /*1ce0*/  @!UP1 UIADD3 UR6, UPT, UPT, -UR5, 0x100000, URZ ;  /* 0x0010000005069890 */ /* 0x000fc8000fffe1ff */
[----:B------:R-:W-:Y:S02]  /*1cf0*/  @!UP1 USHF.L.U32 UR7, UR6, 0xb, URZ ;  /* 0x0000000b06079899 */ /* 0x000fe400080006ff */
[----:B------:R-:W-:Y:S01]  /*1d00*/  @!UP1 USHF.L.U32 UR6, UR6, 0x1, URZ ;  /* 0x0000000106069899 */ /* 0x000fe200080006ff */
[----:B------:R-:W-:Y:S01]  /*1d10*/  STTM.x64 tmem[UR11], RZ ;  /* 0x000000ff000079ed */ /* 0x000fe2000834000b */
[----:B------:R-:W1:Y:S02]  /*1d20*/  FENCE.VIEW.ASYNC.T ;  /* 0x00000000000073c6 */ /* 0x000e640000000200 */
[----:B-1----:R-:W-:Y:S01]  /*1d30*/  BAR.SYNC.DEFER_BLOCKING 0x0 ;  /* 0x0000000000007b1d */ /* 0x002fe20000010000 */
[----:B------:R-:W-:Y:S02]  /*1d40*/  IADD3 R97, P6, PT, R41, UR20, RZ ;  /* 0x0000001429617c10 */ /* 0x000fe4000ffde0ff */
[----:B0-----:R-:W-:Y:S02]  /*1d50*/  SHF.R.S32.HI R3, RZ, 0x1f, R40 ;  /* 0x0000001fff037819 */ /* 0x001fe40000011428 */
[----:B------:R-:W-:-:S02]  /*1d60*/  IADD3.X R5, PT, PT, R42, UR21, RZ, P6, !PT ;  /* 0x000000152a057c10 */ /* 0x000fc4000b7fe4ff */
[----:B------:R-:W-:Y:S02]  /*1d70*/  PRMT R63, RZ, 0x7610, R63 ;  /* 0x00007610ff3f7816 */ /* 0x000fe4000000003f */
[----:B------:R-:W-:Y:S02]  /*1d80*/  PRMT R56, RZ, 0x7610, R56 ;  /* 0x00007610ff387816 */ /* 0x000fe40000000038 */
[----:B------:R-:W-:Y:S02]  /*1d90*/  PRMT R60, RZ, 0x7610, R60 ;  /* 0x00007610ff3c7816 */ /* 0x000fe4000000003c */
[----:B------:R-:W-:Y:S02]  /*1da0*/  PRMT R51, RZ, 0x7610, R51 ;  /* 0x00007610ff337816 */ /* 0x000fe40000000033 */
[----:B------:R-:W-:Y:S02]  /*1db0*/  PRMT R48, RZ, 0x7610, R48 ;  /* 0x00007610ff307816 */ /* 0x000fe40000000030 */
[----:B------:R-:W-:-:S02]  /*1dc0*/  PRMT R45, RZ, 0x7610, R45 ;  /* 0x00007610ff2d7816 */ /* 0x000fc4000000002d */
[----:B------:R-:W-:Y:S01]  /*1dd0*/  PRMT R110, RZ, 0x7610, R110 ;  /* 0x00007610ff6e7816 */ /* 0x000fe2000000006e */
[----:B------:R-:W-:Y:S01]  /*1de0*/  IMAD R165, R113, 0xa, RZ ;  /* 0x0000000a71a57824 */ /* 0x000fe200078e02ff */
[----:B------:R-:W-:Y:S02]  /*1df0*/  IADD3 R6, P6, PT, R97, R113, RZ ;  /* 0x0000007161067210 */ /* 0x000fe40007fde0ff */
[----:B------:R-:W-:Y:S01]  /*1e00*/  PRMT R108, RZ, 0x7610, R108 ;  /* 0x00007610ff6c7816 */ /* 0x000fe2000000006c */
[----:B------:R-:W0:Y:S02]  /*1e10*/  FENCE.VIEW.ASYNC.S ;  /* 0x00000000000073c6 */ /* 0x000e240000000000 */
[----:B0-----:R0:W1:Y:S01]  /*1e20*/  @!UP2 SYNCS.EXCH.64 URZ, [UR12], UR6 ;  /* 0x000000060cffa5b2 */ /* 0x0010620008000100 */
[----:B------:R-:W-:Y:S01]  /*1e30*/  IMAD R164, R113, 0xb, RZ ;  /* 0x0000000b71a47824 */ /* 0x000fe200078e02ff */
[----:B------:R-:W-:Y:S01]  /*1e40*/  PRMT R62, RZ, 0x7610, R62 ;  /* 0x00007610ff3e7816 */ /* 0x000fe2000000003e */
[----:B------:R-:W-:Y:S01]  /*1e50*/  IMAD.X R7, R43, 0x1, R5, P6 ;  /* 0x000000012b077824 */ /* 0x000fe200030e0605 */
[----:B-1----:R-:W-:Y:S01]  /*1e60*/  BAR.SYNC.DEFER_BLOCKING 0x0 ;  /* 0x0000000000007b1d */ /* 0x002fe20000010000 */
[----:B------:R-:W-:-:S02]  /*1e70*/  IADD3 R8, P6, PT, R40, R97, RZ ;  /* 0x0000006128087210 */ /* 0x000fc40007fde0ff */
[----:B------:R-:W-:-:S03]  /*1e80*/  SHF.R.S32.HI R23, RZ, 0x1f, R24 ;  /* 0x0000001fff177819 */ /* 0x000fc60000011418 */
[----:B------:R-:W-:Y:S02]  /*1e90*/  IMAD.X R9, R3, 0x1, R5, P6 ;  /* 0x0000000103097824 */ /* 0x000fe400030e0605 */
[C---:B------:R-:W-:Y:S01]  /*1ea0*/  IMAD R163, R113.reuse, 0xc, RZ ;  /* 0x0000000c71a37824 */ /* 0x040fe200078e02ff */
[----:B------:R-:W-:Y:S01]  /*1eb0*/  PRMT R59, RZ, 0x7610, R59 ;  /* 0x00007610ff3b7816 */ /* 0x000fe2000000003b */
[C---:B------:R-:W-:Y:S02]  /*1ec0*/  VIADD R3, R120.reuse, 0xfffffff8 ;  /* 0xfffffff878037836 */ /* 0x040fe40000000000 */
[----:B------:R-:W-:Y:S01]  /*1ed0*/  IMAD R162, R113, 0xd, RZ ;  /* 0x0000000d71a27824 */ /* 0x000fe200078e02ff */
[----:B------:R-:W-:Y:S02]  /*1ee0*/  PRMT R55, RZ, 0x7610, R55 ;  /* 0x00007610ff377816 */ /* 0x000fe40000000037 */
[----:B------:R-:W-:Y:S01]  /*1ef0*/  PRMT R50, RZ, 0x7610, R50 ;  /* 0x00007610ff327816 */ /* 0x000fe20000000032 */
[----:B------:R-:W-:-:S02]  /*1f00*/  VIADD R29, R120, 0xffffffc6 ;  /* 0xffffffc6781d7836 */ /* 0x000fc40000000000 */
[C---:B------:R-:W-:Y:S02]  /*1f10*/  VIADD R27, R120.reuse, 0xffffffc7 ;  /* 0xffffffc7781b7836 */ /* 0x040fe40000000000 */
[C---:B------:R-:W-:Y:S02]  /*1f20*/  VIADD R30, R120.reuse, 0xffffffc2 ;  /* 0xffffffc2781e7836 */ /* 0x040fe40000000000 */
[C---:B------:R-:W-:Y:S02]  /*1f30*/  VIADD R31, R120.reuse, 0xffffffdc ;  /* 0xffffffdc781f7836 */ /* 0x040fe40000000000 */
[----:B------:R-:W-:Y:S01]  /*1f40*/  VIADD R35, R120, 0xffffffde ;  /* 0xffffffde78237836 */ /* 0x000fe20000000000 */
[----:B------:R1:W2:Y:S01]  /*1f50*/  @!P5 LDG.E.U8 R109, desc[UR24][R6.64] ;  /* 0x00000018066dd981 */ /* 0x0002a2000c1e1100 */
[----:B------:R-:W-:Y:S01]  /*1f60*/  ISETP.GE.U32.AND P5, PT, R22, 0x7fffffba, PT ;  /* 0x7fffffba1600780c */ /* 0x000fe20003fa6070 */
[----:B------:R-:W-:Y:S01]  /*1f70*/  VIADD R39, R120, 0xffffffda ;  /* 0xffffffda78277836 */ /* 0x000fe20000000000 */
[----:B------:R-:W-:Y:S01]  /*1f80*/  IADD3 R22, P6, PT, R24, R97, RZ ;  /* 0x0000006118167210 */ /* 0x000fe20007fde0ff */
[----:B------:R3:W4:Y:S01]  /*1f90*/  @!P0 LDG.E.U8 R63, desc[UR24][R8.64] ;  /* 0x00000018083f8981 */ /* 0x000722000c1e1100 */
[----:B------:R-:W-:Y:S01]  /*1fa0*/  ISETP.GE.U32.AND P0, PT, R3, 0x7fffffb9, PT ;  /* 0x7fffffb90300780c */ /* 0x000fe20003f06070 */
[----:B------:R-:W-:-:S02]  /*1fb0*/  VIADD R47, R120, 0xffffffd6 ;  /* 0xffffffd6782f7836 */ /* 0x000fc40000000000 */
[C---:B------:R-:W-:Y:S02]  /*1fc0*/  VIADD R57, R120.reuse, 0xffffffd2 ;  /* 0xffffffd278397836 */ /* 0x040fe40000000000 */
[----:B------:R-:W-:Y:S02]  /*1fd0*/  VIADD R53, R120, 0xffffffd3 ;  /* 0xffffffd378357836 */ /* 0x000fe40000000000 */
[C---:B------:R-:W-:Y:S02]  /*1fe0*/  IMAD R158, R113.reuse, 0xe, RZ ;  /* 0x0000000e719e7824 */ /* 0x040fe400078e02ff */
[C---:B------:R-:W-:Y:S02]  /*1ff0*/  IMAD R157, R113.reuse, 0xf, RZ ;  /* 0x0000000f719d7824 */ /* 0x040fe400078e02ff */
[C---:B------:R-:W-:Y:S01]  /*2000*/  IMAD R152, R113.reuse, 0x11, RZ ;  /* 0x0000001171987824 */ /* 0x040fe200078e02ff */
[----:B------:R-:W-:Y:S01]  /*2010*/  PRMT R99, RZ, 0x7610, R99 ;  /* 0x00007610ff637816 */ /* 0x000fe20000000063 */
[----:B-1----:R-:W-:-:S02]  /*2020*/  IMAD.SHL.U32 R6, R113, 0x4, RZ ;  /* 0x0000000471067824 */ /* 0x002fc400078e00ff */
[C---:B------:R-:W-:Y:S02]  /*2030*/  IMAD R151, R113.reuse, 0x12, RZ ;  /* 0x0000001271977824 */ /* 0x040fe400078e02ff */
[----:B------:R-:W-:Y:S01]  /*2040*/  IMAD R150, R113, 0x13, RZ ;  /* 0x0000001371967824 */ /* 0x000fe200078e02ff */
[----:B------:R-:W-:Y:S01]  /*2050*/  SHF.R.S32.HI R7, RZ, 0x1f, R6 ;  /* 0x0000001fff077819 */ /* 0x000fe20000011406 */
[--C-:B------:R-:W-:Y:S01]  /*2060*/  IMAD.X R23, R23, 0x1, R5.reuse, P6 ;  /* 0x0000000117177824 */ /* 0x100fe200030e0605 */
[-C--:B------:R-:W-:Y:S01]  /*2070*/  IADD3 R6, P6, PT, R6, R97.reuse, RZ ;  /* 0x0000006106067210 */ /* 0x080fe20007fde0ff */
[C---:B---3--:R-:W-:Y:S02]  /*2080*/  IMAD R8, R113.reuse, 0x5, RZ ;  /* 0x0000000571087824 */ /* 0x048fe400078e02ff */
[----:B------:R-:W-:Y:S01]  /*2090*/  IMAD R146, R113, 0x14, RZ ;  /* 0x0000001471927824 */ /* 0x000fe200078e02ff */
[----:B------:R-:W3:Y:S01]  /*20a0*/  @!P2 LDG.E.U8 R60, desc[UR24][R22.64] ;  /* 0x00000018163ca981 */ /* 0x000ee2000c1e1100 */
[----:B------:R-:W-:Y:S01]  /*20b0*/  IMAD.X R7, R7, 0x1, R5, P6 ;  /* 0x0000000107077824 */ /* 0x000fe200030e0605 */
[----:B------:R-:W-:Y:S01]  /*20c0*/  SHF.R.S32.HI R9, RZ, 0x1f, R8 ;  /* 0x0000001fff097819 */ /* 0x000fe20000011408 */
[----:B------:R-:W-:Y:S01]  /*20d0*/  VIADD R3, R120, 0xfffffff7 ;  /* 0xfffffff778037836 */ /* 0x000fe20000000000 */
[----:B------:R-:W-:Y:S01]  /*20e0*/  IADD3 R8, P6, PT, R8, R97, RZ ;  /* 0x0000006108087210 */ /* 0x000fe20007fde0ff */
[C---:B------:R-:W-:Y:S01]  /*20f0*/  IMAD.SHL.U32 R156, R113.reuse, 0x10, RZ ;  /* 0x00000010719c7824 */ /* 0x040fe200078e00ff */
[----:B------:R1:W5:Y:S01]  /*2100*/  @!P4 LDG.E.U8 R56, desc[UR24][R6.64] ;  /* 0x000000180638c981 */ /* 0x000362000c1e1100 */
[----:B------:R-:W-:Y:S01]  /*2110*/  IMAD R145, R113, 0x15, RZ ;  /* 0x0000001571917824 */ /* 0x000fe200078e02ff */
[----:B------:R-:W-:Y:S01]  /*2120*/  ISETP.GE.U32.AND P2, PT, R3, 0x7fffffb8, PT ;  /* 0x7fffffb80300780c */ /* 0x000fe20003f46070 */
[----:B------:R-:W-:Y:S01]  /*2130*/  VIADD R3, R120, 0xfffffff6 ;  /* 0xfffffff678037836 */ /* 0x000fe20000000000 */
[----:B------:R-:W-:Y:S01]  /*2140*/  PRMT R111, RZ, 0x7610, R111 ;  /* 0x00007610ff6f7816 */ /* 0x000fe2000000006f */
[----:B------:R-:W-:-:S02]  /*2150*/  IMAD.X R9, R9, 0x1, R5, P6 ;  /* 0x0000000109097824 */ /* 0x000fc400030e0605 */
[C---:B------:R-:W-:Y:S02]  /*2160*/  IMAD R144, R113.reuse, 0x16, RZ ;  /* 0x0000001671907824 */ /* 0x040fe400078e02ff */
[C---:B------:R-:W-:Y:S02]  /*2170*/  IMAD R142, R113.reuse, 0x17, RZ ;  /* 0x00000017718e7824 */ /* 0x040fe400078e02ff */
[C---:B------:R-:W-:Y:S02]  /*2180*/  IMAD R140, R113.reuse, 0x18, RZ ;  /* 0x00000018718c7824 */ /* 0x040fe400078e02ff */
[C---:B------:R-:W-:Y:S01]  /*2190*/  IMAD R139, R113.reuse, 0x19, RZ ;  /* 0x00000019718b7824 */ /* 0x040fe200078e02ff */
[----:B------:R-:W-:Y:S01]  /*21a0*/  PRMT R112, RZ, 0x7610, R112 ;  /* 0x00007610ff707816 */ /* 0x000fe20000000070 */
[C---:B-1----:R-:W-:Y:S01]  /*21b0*/  IMAD R7, R113.reuse, 0x6, RZ ;  /* 0x0000000671077824 */ /* 0x042fe200078e02ff */
[----:B------:R-:W-:Y:S01]  /*21c0*/  PRMT R95, RZ, 0x7610, R95 ;  /* 0x00007610ff5f7816 */ /* 0x000fe2000000005f */
[----:B------:R-:W-:Y:S01]  /*21d0*/  IMAD R6, R113, 0x7, RZ ;  /* 0x0000000771067824 */ /* 0x000fe200078e02ff */
[----:B------:R-:W-:Y:S01]  /*21e0*/  ISETP.GE.U32.AND P4, PT, R3, 0x7fffffb7, PT ;  /* 0x7fffffb70300780c */ /* 0x000fe20003f86070 */
[----:B------:R1:W2:Y:S01]  /*21f0*/  @!P3 LDG.E.U8 R51, desc[UR24][R8.64] ;  /* 0x000000180833b981 */ /* 0x0002a2000c1e1100 */
[----:B------:R-:W-:Y:S01]  /*2200*/  SHF.R.S32.HI R23, RZ, 0x1f, R7 ;  /* 0x0000001fff177819 */ /* 0x000fe20000011407 */
[----:B------:R-:W-:Y:S01]  /*2210*/  IMAD R137, R113, 0x1a, RZ ;  /* 0x0000001a71897824 */ /* 0x000fe200078e02ff */
[-C--:B------:R-:W-:Y:S01]  /*2220*/  IADD3 R22, P6, PT, R7, R97.reuse, RZ ;  /* 0x0000006107167210 */ /* 0x080fe20007fde0ff */
[----:B------:R-:W-:Y:S01]  /*2230*/  VIADD R3, R120, 0xfffffff5 ;  /* 0xfffffff578037836 */ /* 0x000fe20000000000 */
[----:B------:R-:W-:Y:S01]  /*2240*/  SHF.R.S32.HI R7, RZ, 0x1f, R6 ;  /* 0x0000001fff077819 */ /* 0x000fe20000011406 */
[----:B------:R-:W-:Y:S01]  /*2250*/  IMAD R135, R113, 0x1b, RZ ;  /* 0x0000001b71877824 */ /* 0x000fe200078e02ff */
[----:B------:R-:W0:Y:S01]  /*2260*/  LDCU UR9, c[0x0][0x3ac] ;  /* 0x00007580ff0977ac */ /* 0x000e220008000800 */
[--C-:B------:R-:W-:Y:S01]  /*2270*/  IMAD.X R23, R23, 0x1, R5.reuse, P6 ;  /* 0x0000000117177824 */ /* 0x100fe200030e0605 */
[-C--:B------:R-:W-:Y:S01]  /*2280*/  IADD3 R6, P6, PT, R6, R97.reuse, RZ ;  /* 0x0000006106067210 */ /* 0x080fe20007fde0ff */
[----:B-1----:R-:W-:Y:S01]  /*2290*/  IMAD.SHL.U32 R8, R113, 0x8, RZ ;  /* 0x0000000871087824 */ /* 0x002fe200078e00ff */
[----:B------:R-:W-:Y:S01]  /*22a0*/  ISETP.GE.U32.AND P3, PT, R3, 0x7fffffb6, PT ;  /* 0x7fffffb60300780c */ /* 0x000fe20003f66070 */
[C---:B------:R-:W-:Y:S01]  /*22b0*/  VIADD R3, R120.reuse, 0xfffffff4 ;  /* 0xfffffff478037836 */ /* 0x040fe20000000000 */
[----:B------:R-:W2:Y:S01]  /*22c0*/  @!P5 LDG.E.U8 R48, desc[UR24][R22.64] ;  /* 0x000000181630d981 */ /* 0x000ea2000c1e1100 */
[----:B------:R-:W-:Y:S01]  /*22d0*/  IMAD.X R7, R7, 0x1, R5, P6 ;  /* 0x0000000107077824 */ /* 0x000fe200030e0605 */
[----:B------:R-:W-:Y:S01]  /*22e0*/  SHF.R.S32.HI R9, RZ, 0x1f, R8 ;  /* 0x0000001fff097819 */ /* 0x000fe20000011408 */
[----:B------:R-:W-:Y:S01]  /*22f0*/  IMAD R132, R113, 0x1d, RZ ;  /* 0x0000001d71847824 */ /* 0x000fe200078e02ff */
[----:B------:R-:W-:Y:S01]  /*2300*/  ISETP.GE.U32.AND P5, PT, R3, 0x7fffffb5, PT ;  /* 0x7fffffb50300780c */ /* 0x000fe20003fa6070 */
[----:B------:R-:W-:Y:S01]  /*2310*/  VIADD R3, R120, 0xfffffff3 ;  /* 0xfffffff378037836 */ /* 0x000fe20000000000 */
[----:B------:R1:W2:Y:S01]  /*2320*/  @!P0 LDG.E.U8 R45, desc[UR24][R6.64] ;  /* 0x00000018062d8981 */ /* 0x0002a2000c1e1100 */
[----:B------:R-:W-:Y:S01]  /*2330*/  IADD3 R8, P6, PT, R8, R97, RZ ;  /* 0x0000006108087210 */ /* 0x000fe20007fde0ff */
[----:B------:R-:W-:Y:S01]  /*2340*/  IMAD R134, R113, 0x1c, RZ ;  /* 0x0000001c71867824 */ /* 0x000fe200078e02ff */
[----:B------:R-:W0:Y:S01]  /*2350*/  LDCU UR4, c[0x0][0x3b0] ;  /* 0x00007600ff0477ac */ /* 0x000e220008000800 */
[----:B------:R-:W-:Y:S01]  /*2360*/  ISETP.GE.U32.AND P0, PT, R3, 0x7fffffb4, PT ;  /* 0x7fffffb40300780c */ /* 0x000fe20003f06070 */
[----:B------:R-:W-:-:S02]  /*2370*/  VIADD R3, R120, 0xfffffff2 ;  /* 0xfffffff278037836 */ /* 0x000fc40000000000 */
[C---:B------:R-:W-:Y:S01]  /*2380*/  IMAD.SHL.U32 R129, R113.reuse, 0x20, RZ ;  /* 0x0000002071817824 */ /* 0x040fe200078e00ff */
[----:B------:R-:W-:Y:S01]  /*2390*/  LOP3.LUT R155, R4, 0x3f, RZ, 0xc0, !PT ;  /* 0x0000003f049b7812 */ /* 0x000fe200078ec0ff */
[C---:B------:R-:W-:Y:S02]  /*23a0*/  IMAD R131, R113.reuse, 0x1e, RZ ;  /* 0x0000001e71837824 */ /* 0x040fe400078e02ff */
[C---:B------:R-:W-:Y:S02]  /*23b0*/  IMAD R130, R113.reuse, 0x1f, RZ ;  /* 0x0000001f71827824 */ /* 0x040fe400078e02ff */
[C---:B------:R-:W-:Y:S02]  /*23c0*/  IMAD R126, R113.reuse, 0x23, RZ ;  /* 0x00000023717e7824 */ /* 0x040fe400078e02ff */
[C---:B------:R-:W-:Y:S02]  /*23d0*/  IMAD R128, R113.reuse, 0x21, RZ ;  /* 0x0000002171807824 */ /* 0x040fe400078e02ff */
[----:B------:R-:W-:-:S02]  /*23e0*/  IMAD R127, R113, 0x22, RZ ;  /* 0x00000022717f7824 */ /* 0x000fc400078e02ff */
[C---:B------:R-:W-:Y:S02]  /*23f0*/  IMAD R123, R113.reuse, 0x26, RZ ;  /* 0x00000026717b7824 */ /* 0x040fe400078e02ff */
        /* <DEDUP_REMOVED lines=10> */
[C---:B------:R-:W-:Y:S01]  /*24a0*/  IMAD R94, R113.reuse, 0x2f, RZ ;  /* 0x0000002f715e7824 */ /* 0x040fe200078e02ff */
[----:B------:R-:W-:Y:S01]  /*24b0*/  PRMT R92, RZ, 0x7610, R92 ;  /* 0x00007610ff5c7816 */ /* 0x000fe2000000005c */
[----:B-1----:R-:W-:Y:S01]  /*24c0*/  IMAD R6, R113, 0x9, RZ ;  /* 0x0000000971067824 */ /* 0x002fe200078e02ff */
[----:B0-----:R-:W0:Y:S01]  /*24d0*/  LDCU UR6, c[0x0][0x3b0] ;  /* 0x00007600ff0677ac */ /* 0x001e220008000800 */
[----:B------:R-:W-:-:S03]  /*24e0*/  IMAD.X R9, R9, 0x1, R5, P6 ;  /* 0x0000000109097824 */ /* 0x000fc600030e0605 */
[----:B------:R-:W-:Y:S01]  /*24f0*/  SHF.R.S32.HI R23, RZ, 0x1f, R6 ;  /* 0x0000001fff177819 */ /* 0x000fe20000011406 */
[----:B------:R-:W1:Y:S01]  /*2500*/  LDCU UR7, c[0x0][0x3b0] ;  /* 0x00007600ff0777ac */ /* 0x000e620008000800 */
[-C--:B------:R-:W-:Y:S01]  /*2510*/  IADD3 R22, P6, PT, R6, R97.reuse, RZ ;  /* 0x0000006106167210 */ /* 0x080fe20007fde0ff */
[----:B------:R0:W2:Y:S01]  /*2520*/  @!P2 LDG.E.U8 R110, desc[UR24][R8.64] ;  /* 0x00000018086ea981 */ /* 0x0000a2000c1e1100 */
[----:B------:R-:W-:Y:S01]  /*2530*/  ISETP.GE.U32.AND P2, PT, R3, 0x7fffffb3, PT ;  /* 0x7fffffb30300780c */ /* 0x000fe20003f46070 */
[C---:B------:R-:W-:Y:S01]  /*2540*/  VIADD R3, R120.reuse, 0xfffffff1 ;  /* 0xfffffff178037836 */ /* 0x040fe20000000000 */
[----:B------:R-:W-:Y:S01]  /*2550*/  SHF.R.S32.HI R7, RZ, 0x1f, R165 ;  /* 0x0000001fff077819 */ /* 0x000fe200000114a5 */
[--C-:B------:R-:W-:Y:S01]  /*2560*/  IMAD.X R23, R23, 0x1, R5.reuse, P6 ;  /* 0x0000000117177824 */ /* 0x100fe200030e0605 */
[----:B------:R-:W-:Y:S01]  /*2570*/  IADD3 R6, P6, PT, R165, R97, RZ ;  /* 0x00000061a5067210 */ /* 0x000fe20007fde0ff */
[----:B------:R-:W1:Y:S03]  /*2580*/  LDCU UR13, c[0x0][0x3b0] ;  /* 0x00007600ff0d77ac */ /* 0x000e660008000800 */
[----:B------:R1:W2:Y:S01]  /*2590*/  @!P4 LDG.E.U8 R108, desc[UR24][R22.64] ;  /* 0x00000018166cc981 */ /* 0x0002a2000c1e1100 */
[----:B------:R-:W-:Y:S01]  /*25a0*/  IMAD.X R7, R7, 0x1, R5, P6 ;  /* 0x0000000107077824 */ /* 0x000fe200030e0605 */
[----:B------:R-:W-:Y:S01]  /*25b0*/  ISETP.GE.U32.AND P4, PT, R3, 0x7fffffb2, PT ;  /* 0x7fffffb20300780c */ /* 0x000fe20003f86070 */
[----:B------:R-:W-:Y:S01]  /*25c0*/  VIADD R3, R120, 0xfffffff0 ;  /* 0xfffffff078037836 */ /* 0x000fe20000000000 */
[----:B0-----:R-:W-:-:S02]  /*25d0*/  SHF.R.S32.HI R9, RZ, 0x1f, R164 ;  /* 0x0000001fff097819 */ /* 0x001fc400000114a4 */
[-C--:B------:R-:W-:Y:S01]  /*25e0*/  IADD3 R8, P6, PT, R164, R97.reuse, RZ ;  /* 0x00000061a4087210 */ /* 0x080fe20007fde0ff */
[----:B------:R0:W2:Y:S01]  /*25f0*/  @!P3 LDG.E.U8 R62, desc[UR24][R6.64] ;  /* 0x00000018063eb981 */ /* 0x0000a2000c1e1100 */
[----:B------:R-:W-:Y:S02]  /*2600*/  ISETP.GE.U32.AND P3, PT, R3, 0x7fffffb1, PT ;  /* 0x7fffffb10300780c */ /* 0x000fe40003f66070 */
[----:B------:R-:W-:Y:S01]  /*2610*/  SHF.R.S32.HI R3, RZ, 0x1f, R163 ;  /* 0x0000001fff037819 */ /* 0x000fe200000114a3 */
[----:B------:R-:W-:Y:S01]  /*2620*/  IMAD.X R9, R9, 0x1, R5, P6 ;  /* 0x0000000109097824 */ /* 0x000fe200030e0605 */
[----:B-1----:R-:W-:-:S04]  /*2630*/  IADD3 R22, P6, PT, R163, R97, RZ ;  /* 0x00000061a3167210 */ /* 0x002fc80007fde0ff */
[----:B------:R1:W2:Y:S01]  /*2640*/  @!P5 LDG.E.U8 R59, desc[UR24][R8.64] ;  /* 0x00000018083bd981 */ /* 0x0002a2000c1e1100 */
[C---:B0-----:R-:W-:Y:S01]  /*2650*/  VIADD R6, R120.reuse, 0xffffffec ;  /* 0xffffffec78067836 */ /* 0x041fe20000000000 */
[----:B------:R-:W-:Y:S01]  /*2660*/  SHF.R.S32.HI R7, RZ, 0x1f, R162 ;  /* 0x0000001fff077819 */ /* 0x000fe200000114a2 */
[----:B------:R-:W-:Y:S02]  /*2670*/  IMAD.X R23, R3, 0x1, R5, P6 ;  /* 0x0000000103177824 */ /* 0x000fe400030e0605 */
[----:B------:R-:W-:Y:S01]  /*2680*/  VIADD R3, R120, 0xffffffed ;  /* 0xffffffed78037836 */ /* 0x000fe20000000000 */
[----:B------:R-:W-:Y:S02]  /*2690*/  ISETP.GE.U32.AND P5, PT, R6, 0x7fffffad, PT ;  /* 0x7fffffad0600780c */ /* 0x000fe40003fa6070 */
[----:B------:R-:W-:Y:S01]  /*26a0*/  IADD3 R6, P6, PT, R162, R97, RZ ;  /* 0x00000061a2067210 */ /* 0x000fe20007fde0ff */
[----:B------:R-:W2:Y:S01]  /*26b0*/  @!P0 LDG.E.U8 R55, desc[UR24][R22.64] ;  /* 0x0000001816378981 */ /* 0x000ea2000c1e1100 */
[----:B------:R-:W-:Y:S01]  /*26c0*/  ISETP.GE.U32.AND P0, PT, R3, 0x7fffffae, PT ;  /* 0x7fffffae0300780c */ /* 0x000fe20003f06070 */
[----:B------:R-:W-:-:S02]  /*26d0*/  VIADD R3, R120, 0xffffffef ;  /* 0xffffffef78037836 */ /* 0x000fc40000000000 */
[----:B------:R-:W-:-:S05]  /*26e0*/  IMAD.X R7, R7, 0x1, R5, P6 ;  /* 0x0000000107077824 */ /* 0x000fca00030e0605 */
[----:B------:R0:W2:Y:S01]  /*26f0*/  @!P2 LDG.E.U8 R50, desc[UR24][R6.64] ;  /* 0x000000180632a981 */ /* 0x0000a2000c1e1100 */
[----:B------:R-:W-:Y:S01]  /*2700*/  ISETP.GE.U32.AND P2, PT, R3, 0x7fffffb0, PT ;  /* 0x7fffffb00300780c */ /* 0x000fe20003f46070 */
[C---:B------:R-:W-:Y:S01]  /*2710*/  VIADD R3, R120.reuse, 0xffffffe9 ;  /* 0xffffffe978037836 */ /* 0x040fe20000000000 */
[----:B------:R-:W-:Y:S01]  /*2720*/  SEL R70, RZ, 0x1fffe, P0 ;  /* 0x0001fffeff467807 */ /* 0x000fe20000000000 */
[----:B-1----:R-:W-:-:S03]  /*2730*/  VIADD R8, R120, 0xffffffe8 ;  /* 0xffffffe878087836 */ /* 0x002fc60000000000 */
[----:B------:R-:W-:Y:S01]  /*2740*/  ISETP.GE.U32.AND P0, PT, R3, 0x7fffffaa, PT ;  /* 0x7fffffaa0300780c */ /* 0x000fe20003f06070 */
[C---:B------:R-:W-:Y:S01]  /*2750*/  VIADD R3, R120.reuse, 0xffffffeb ;  /* 0xffffffeb78037836 */ /* 0x040fe20000000000 */
[----:B------:R-:W-:Y:S01]  /*2760*/  SEL R33, RZ, 0x1, P5 ;  /* 0x00000001ff217807 */ /* 0x000fe20002800000 */
[----:B------:R-:W-:Y:S01]  /*2770*/  VIADD R24, R120, 0xffffffee ;  /* 0xffffffee78187836 */ /* 0x000fe20000000000 */
[----:B------:R-:W-:Y:S01]  /*2780*/  ISETP.GE.U32.AND P5, PT, R8, 0x7fffffa9, PT ;  /* 0x7fffffa90800780c */ /* 0x000fe20003fa6070 */
[C---:B0-----:R-:W-:Y:S01]  /*2790*/  VIADD R6, R120.reuse, 0xffffffe4 ;  /* 0xffffffe478067836 */ /* 0x041fe20000000000 */
[----:B------:R-:W-:Y:S02]  /*27a0*/  SEL R68, RZ, 0x7fff8, P2 ;  /* 0x0007fff8ff447807 */ /* 0x000fe40001000000 */
[----:B------:R-:W-:Y:S01]  /*27b0*/  ISETP.GE.U32.AND P2, PT, R3, 0x7fffffac, PT ;  /* 0x7fffffac0300780c */ /* 0x000fe20003f46070 */
[----:B------:R-:W-:Y:S01]  /*27c0*/  VIADD R3, R120, 0xffffffe5 ;  /* 0xffffffe578037836 */ /* 0x000fe20000000000 */
[----:B------:R-:W-:Y:S01]  /*27d0*/  ISETP.GE.U32.AND P6, PT, R24, 0x7fffffaf, PT ;  /* 0x7fffffaf1800780c */ /* 0x000fe20003fc6070 */
[----:B------:R-:W-:Y:S01]  /*27e0*/  VIADD R8, R120, 0xffffffea ;  /* 0xffffffea78087836 */ /* 0x000fe20000000000 */
[----:B------:R-:W-:-:S02]  /*27f0*/  SEL R67, RZ, 0x1, P5 ;  /* 0x00000001ff437807 */ /* 0x000fc40002800000 */
[----:B------:R-:W-:Y:S01]  /*2800*/  ISETP.GE.U32.AND P5, PT, R6, 0x7fffffa5, PT ;  /* 0x7fffffa50600780c */ /* 0x000fe20003fa6070 */
[C---:B------:R-:W-:Y:S01]  /*2810*/  VIADD R6, R120.reuse, 0xffffffe7 ;  /* 0xffffffe778067836 */ /* 0x040fe20000000000 */
[----:B------:R-:W-:Y:S02]  /*2820*/  SEL R74, RZ, 0x1fffe, P0 ;  /* 0x0001fffeff4a7807 */ /* 0x000fe40000000000 */
[----:B------:R-:W-:Y:S01]  /*2830*/  ISETP.GE.U32.AND P0, PT, R3, 0x7fffffa6, PT ;  /* 0x7fffffa60300780c */ /* 0x000fe20003f06070 */
[C---:B------:R-:W-:Y:S01]  /*2840*/  VIADD R3, R120.reuse, 0xffffffe1 ;  /* 0xffffffe178037836 */ /* 0x040fe20000000000 */
[----:B------:R-:W-:Y:S01]  /*2850*/  SEL R61, RZ, 0x4, P6 ;  /* 0x00000004ff3d7807 */ /* 0x000fe20003000000 */
[----:B------:R-:W-:Y:S01]  /*2860*/  VIADD R7, R120, 0xffffffe6 ;  /* 0xffffffe678077836 */ /* 0x000fe20000000000 */
[----:B------:R-:W-:Y:S02]  /*2870*/  ISETP.GE.U32.AND P6, PT, R8, 0x7fffffab, PT ;  /* 0x7fffffab0800780c */ /* 0x000fe40003fc6070 */
[----:B------:R-:W-:-:S02]  /*2880*/  SEL R72, RZ, 0x7fff8, P2 ;  /* 0x0007fff8ff487807 */ /* 0x000fc40001000000 */
[----:B------:R-:W-:Y:S01]  /*2890*/  ISETP.GE.U32.AND P2, PT, R6, 0x7fffffa8, PT ;  /* 0x7fffffa80600780c */ /* 0x000fe20003f46070 */
[C---:B------:R-:W-:Y:S01]  /*28a0*/  VIADD R6, R120.reuse, 0xffffffe0 ;  /* 0xffffffe078067836 */ /* 0x040fe20000000000 */
[----:B------:R-:W-:Y:S02]  /*28b0*/  SEL R71, RZ, 0x1, P5 ;  /* 0x00000001ff477807 */ /* 0x000fe40002800000 */
[----:B------:R-:W-:Y:S02]  /*28c0*/  SEL R65, RZ, 0x4, P6 ;  /* 0x00000004ff417807 */ /* 0x000fe40003000000 */
[----:B------:R-:W-:Y:S01]  /*28d0*/  ISETP.GE.U32.AND P5, PT, R3, 0x7fffffa2, PT ;  /* 0x7fffffa20300780c */ /* 0x000fe20003fa6070 */
[C---:B------:R-:W-:Y:S01]  /*28e0*/  VIADD R3, R120.reuse, 0xffffffe3 ;  /* 0xffffffe378037836 */ /* 0x040fe20000000000 */
[----:B------:R-:W-:Y:S01]  /*28f0*/  ISETP.GE.U32.AND P6, PT, R7, 0x7fffffa7, PT ;  /* 0x7fffffa70700780c */ /* 0x000fe20003fc6070 */
[----:B------:R-:W-:Y:S01]  /*2900*/  VIADD R7, R120, 0xffffffe2 ;  /* 0xffffffe278077836 */ /* 0x000fe20000000000 */
[----:B------:R-:W-:-:S02]  /*2910*/  SEL R78, RZ, 0x1fffe, P0 ;  /* 0x0001fffeff4e7807 */ /* 0x000fc40000000000 */
[----:B------:R-:W-:Y:S01]  /*2920*/  ISETP.GE.U32.AND P0, PT, R6, 0x7fffffa1, PT ;  /* 0x7fffffa10600780c */ /* 0x000fe20003f06070 */
[C---:B------:R-:W-:Y:S01]  /*2930*/  VIADD R6, R120.reuse, 0xffffffcc ;  /* 0xffffffcc78067836 */ /* 0x040fe20000000000 */
[----:B------:R-:W-:Y:S02]  /*2940*/  SEL R76, RZ, 0x7fff8, P2 ;  /* 0x0007fff8ff4c7807 */ /* 0x000fe40001000000 */
[----:B------:R-:W-:Y:S02]  /*2950*/  SEL R69, RZ, 0x4, P6 ;  /* 0x00000004ff457807 */ /* 0x000fe40003000000 */
[----:B------:R-:W-:Y:S01]  /*2960*/  ISETP.GE.U32.AND P2, PT, R3, 0x7fffffa4, PT ;  /* 0x7fffffa40300780c */ /* 0x000fe20003f46070 */
[----:B------:R-:W-:Y:S01]  /*2970*/  VIADD R3, R120, 0xffffffcd ;  /* 0xffffffcd78037836 */ /* 0x000fe20000000000 */
[----:B------:R-:W-:Y:S02]  /*2980*/  ISETP.GE.U32.AND P6, PT, R7, 0x7fffffa3, PT ;  /* 0x7fffffa30700780c */ /* 0x000fe40003fc6070 */
[----:B------:R-:W-:-:S02]  /*2990*/  SEL R82, RZ, 0x1fffe, P5 ;  /* 0x0001fffeff527807 */ /* 0x000fc40002800000 */
[----:B------:R-:W-:Y:S01]  /*29a0*/  ISETP.GE.U32.AND P5, PT, R6, 0x7fffff8d, PT ;  /* 0x7fffff8d0600780c */ /* 0x000fe20003fa6070 */
[C---:B------:R-:W-:Y:S01]  /*29b0*/  VIADD R6, R120.reuse, 0xffffffce ;  /* 0xffffffce78067836 */ /* 0x040fe20000000000 */
[----:B------:R-:W-:Y:S02]  /*29c0*/  SEL R73, RZ, 0x4, P6 ;  /* 0x00000004ff497807 */ /* 0x000fe40003000000 */
[----:B------:R-:W-:Y:S01]  /*29d0*/  ISETP.GE.U32.AND P6, PT, R3, 0x7fffff8e, PT ;  /* 0x7fffff8e0300780c */ /* 0x000fe20003fc6070 */
[----:B------:R-:W-:Y:S01]  /*29e0*/  VIADD R3, R120, 0xffffffcf ;  /* 0xffffffcf78037836 */ /* 0x000fe20000000000 */
[----:B------:R-:W-:Y:S02]  /*29f0*/  SEL R80, RZ, 0x7fff8, P2 ;  /* 0x0007fff8ff507807 */ /* 0x000fe40001000000 */
[----:B------:R-:W-:Y:S01]  /*2a00*/  ISETP.GE.U32.AND P2, PT, R6, 0x7fffff8f, PT ;  /* 0x7fffff8f0600780c */ /* 0x000fe20003f46070 */
[----:B------:R-:W-:Y:S01]  /*2a10*/  VIADD R6, R120, 0xffffffc8 ;  /* 0xffffffc878067836 */ /* 0x000fe20000000000 */
[----:B------:R-:W-:-:S02]  /*2a20*/  SEL R8, RZ, 0x1, P5 ;  /* 0x00000001ff087807 */ /* 0x000fc40002800000 */
[----:B------:R-:W-:Y:S01]  /*2a30*/  ISETP.GE.U32.AND P5, PT, R3, 0x7fffff90, PT ;  /* 0x7fffff900300780c */ /* 0x000fe20003fa6070 */
[C---:B------:R-:W-:Y:S01]  /*2a40*/  VIADD R3, R120.reuse, 0xffffffc9 ;  /* 0xffffffc978037836 */ /* 0x040fe20000000000 */
[----:B------:R-:W-:Y:S01]  /*2a50*/  SEL R9, RZ, 0x1fffe, P6 ;  /* 0x0001fffeff097807 */ /* 0x000fe20003000000 */
[----:B------:R-:W-:Y:S01]  /*2a60*/  VIADD R22, R120, 0xffffffca ;  /* 0xffffffca78167836 */ /* 0x000fe20000000000 */
[----:B------:R-:W-:Y:S02]  /*2a70*/  ISETP.GE.U32.AND P6, PT, R6, 0x7fffff89, PT ;  /* 0x7fffff890600780c */ /* 0x000fe40003fc6070 */
[----:B------:R-:W-:Y:S02]  /*2a80*/  SEL R6, RZ, 0x4, P2 ;  /* 0x00000004ff067807 */ /* 0x000fe40001000000 */
[----:B------:R-:W-:Y:S01]  /*2a90*/  ISETP.GE.U32.AND P2, PT, R3, 0x7fffff8a, PT ;  /* 0x7fffff8a0300780c */ /* 0x000fe20003f46070 */
[----:B------:R-:W-:Y:S01]  /*2aa0*/  VIADD R3, R120, 0xffffffcb ;  /* 0xffffffcb78037836 */ /* 0x000fe20000000000 */
[----:B------:R-:W-:-:S02]  /*2ab0*/  SEL R7, RZ, 0x7fff8, P5 ;  /* 0x0007fff8ff077807 */ /* 0x000fc40002800000 */
[----:B------:R-:W-:Y:S01]  /*2ac0*/  ISETP.GE.U32.AND P5, PT, R22, 0x7fffff8b, PT ;  /* 0x7fffff8b1600780c */ /* 0x000fe20003fa6070 */
[C---:B------:R-:W-:Y:S01]  /*2ad0*/  VIADD R22, R120.reuse, 0xffffffc4 ;  /* 0xffffffc478167836 */ /* 0x040fe20000000000 */
[----:B------:R-:W-:Y:S02]  /*2ae0*/  SEL R24, RZ, 0x1, P6 ;  /* 0x00000001ff187807 */ /* 0x000fe40003000000 */
[----:B------:R-:W-:Y:S01]  /*2af0*/  ISETP.GE.U32.AND P6, PT, R3, 0x7fffff8c, PT ;  /* 0x7fffff8c0300780c */ /* 0x000fe20003fc6070 */
[----:B------:R-:W-:Y:S01]  /*2b00*/  VIADD R3, R120, 0xffffffc5 ;  /* 0xffffffc578037836 */ /* 0x000fe20000000000 */
[----:B------:R-:W-:Y:S02]  /*2b10*/  SEL R25, RZ, 0x1fffe, P2 ;  /* 0x0001fffeff197807 */ /* 0x000fe40001000000 */
[----:B------:R-:W-:Y:S02]  /*2b20*/  ISETP.GE.U32.AND P2, PT, R22, 0x7fffff85, PT ;  /* 0x7fffff851600780c */ /* 0x000fe40003f46070 */
[----:B------:R-:W-:-:S02]  /*2b30*/  SEL R22, RZ, 0x4, P5 ;  /* 0x00000004ff167807 */ /* 0x000fc40002800000 */
[----:B------:R-:W-:Y:S01]  /*2b40*/  ISETP.GE.U32.AND P5, PT, R3, 0x7fffff86, PT ;  /* 0x7fffff860300780c */ /* 0x000fe20003fa6070 */
[C---:B------:R-:W-:Y:S01]  /*2b50*/  VIADD R3, R120.reuse, 0xffffffc1 ;  /* 0xffffffc178037836 */ /* 0x040fe20000000000 */
[----:B------:R-:W-:Y:S02]  /*2b60*/  SEL R23, RZ, 0x7fff8, P6 ;  /* 0x0007fff8ff177807 */ /* 0x000fe40003000000 */
[----:B------:R-:W-:Y:S02]  /*2b70*/  ISETP.GE.U32.AND P6, PT, R29, 0x7fffff87, PT ;  /* 0x7fffff871d00780c */ /* 0x000fe40003fc6070 */
[----:B------:R-:W-:Y:S02]  /*2b80*/  SEL R32, RZ, 0x1fffe, P5 ;  /* 0x0001fffeff207807 */ /* 0x000fe40002800000 */
[----:B------:R-:W-:Y:S02]  /*2b90*/  SEL R29, RZ, 0x1, P2 ;  /* 0x00000001ff1d7807 */ /* 0x000fe40001000000 */
[----:B------:R-:W-:Y:S01]  /*2ba0*/  ISETP.GE.U32.AND P5, PT, R3, 0x7fffff82, PT ;  /* 0x7fffff820300780c */ /* 0x000fe20003fa6070 */
[----:B------:R-:W-:Y:S01]  /*2bb0*/  VIADD R3, R120, 0xffffffc3 ;  /* 0xffffffc378037836 */ /* 0x000fe20000000000 */
[----:B------:R-:W-:-:S02]  /*2bc0*/  ISETP.GE.U32.AND P2, PT, R27, 0x7fffff88, PT ;  /* 0x7fffff881b00780c */ /* 0x000fc40003f46070 */
[----:B------:R-:W-:Y:S02]  /*2bd0*/  SEL R27, RZ, 0x4, P6 ;  /* 0x00000004ff1b7807 */ /* 0x000fe40003000000 */
[----:B------:R-:W-:Y:S02]  /*2be0*/  ISETP.GE.U32.AND P6, PT, R30, 0x7fffff83, PT ;  /* 0x7fffff831e00780c */ /* 0x000fe40003fc6070 */
[----:B------:R-:W-:Y:S02]  /*2bf0*/  SEL R30, RZ, 0x7fff8, P2 ;  /* 0x0007fff8ff1e7807 */ /* 0x000fe40001000000 */
[----:B------:R-:W-:Y:S01]  /*2c00*/  ISETP.GE.U32.AND P2, PT, R3, 0x7fffff84, PT ;  /* 0x7fffff840300780c */ /* 0x000fe20003f46070 */
[----:B------:R-:W-:Y:S01]  /*2c10*/  VIADD R3, R120, 0xffffffdd ;  /* 0xffffffdd78037836 */ /* 0x000fe20000000000 */
[----:B------:R-:W-:Y:S02]  /*2c20*/  SEL R38, RZ, 0x1fffe, P5 ;  /* 0x0001fffeff267807 */ /* 0x000fe40002800000 */
[----:B------:R-:W-:-:S02]  /*2c30*/  ISETP.GE.U32.AND P5, PT, R31, 0x7fffff9d, PT ;  /* 0x7fffff9d1f00780c */ /* 0x000fc40003fa6070 */
[----:B------:R-:W-:Y:S02]  /*2c40*/  SEL R31, RZ, 0x4, P6 ;  /* 0x00000004ff1f7807 */ /* 0x000fe40003000000 */
[----:B------:R-:W-:Y:S01]  /*2c50*/  ISETP.GE.U32.AND P6, PT, R3, 0x7fffff9e, PT ;  /* 0x7fffff9e0300780c */ /* 0x000fe20003fc6070 */
[C---:B------:R-:W-:Y:S01]  /*2c60*/  VIADD R3, R120.reuse, 0xffffffdf ;  /* 0xffffffdf78037836 */ /* 0x040fe20000000000 */
[----:B------:R-:W-:Y:S02]  /*2c70*/  SEL R36, RZ, 0x7fff8, P2 ;  /* 0x0007fff8ff247807 */ /* 0x000fe40001000000 */
[----:B------:R-:W-:Y:S01]  /*2c80*/  ISETP.GE.U32.AND P2, PT, R35, 0x7fffff9f, PT ;  /* 0x7fffff9f2300780c */ /* 0x000fe20003f46070 */
[C---:B------:R-:W-:Y:S01]  /*2c90*/  VIADD R35, R120.reuse, 0xffffffd8 ;  /* 0xffffffd878237836 */ /* 0x040fe20000000000 */
[----:B------:R-:W-:Y:S02]  /*2ca0*/  SEL R37, RZ, 0x1, P5 ;  /* 0x00000001ff257807 */ /* 0x000fe40002800000 */
[----:B------:R-:W-:Y:S01]  /*2cb0*/  ISETP.GE.U32.AND P5, PT, R3, 0x7fffffa0, PT ;  /* 0x7fffffa00300780c */ /* 0x000fe20003fa6070 */
[----:B------:R-:W-:Y:S01]  /*2cc0*/  VIADD R3, R120, 0xffffffd9 ;  /* 0xffffffd978037836 */ /* 0x000fe20000000000 */
[----:B------:R-:W-:-:S02]  /*2cd0*/  SEL R44, RZ, 0x1fffe, P6 ;  /* 0x0001fffeff2c7807 */ /* 0x000fc40003000000 */
[----:B------:R-:W-:Y:S02]  /*2ce0*/  ISETP.GE.U32.AND P6, PT, R35, 0x7fffff99, PT ;  /* 0x7fffff992300780c */ /* 0x000fe40003fc6070 */
[----:B------:R-:W-:Y:S02]  /*2cf0*/  SEL R35, RZ, 0x4, P2 ;  /* 0x00000004ff237807 */ /* 0x000fe40001000000 */
[----:B------:R-:W-:Y:S01]  /*2d00*/  ISETP.GE.U32.AND P2, PT, R3, 0x7fffff9a, PT ;  /* 0x7fffff9a0300780c */ /* 0x000fe20003f46070 */
[C---:B------:R-:W-:Y:S01]  /*2d10*/  VIADD R3, R120.reuse, 0xffffffdb ;  /* 0xffffffdb78037836 */ /* 0x040fe20000000000 */
[----:B------:R-:W-:Y:S02]  /*2d20*/  SEL R40, RZ, 0x7fff8, P5 ;  /* 0x0007fff8ff287807 */ /* 0x000fe40002800000 */
[----:B------:R-:W-:Y:S01]  /*2d30*/  ISETP.GE.U32.AND P5, PT, R39, 0x7fffff9b, PT ;  /* 0x7fffff9b2700780c */ /* 0x000fe20003fa6070 */
[----:B------:R-:W-:Y:S01]  /*2d40*/  VIADD R39, R120, 0xffffffd4 ;  /* 0xffffffd478277836 */ /* 0x000fe20000000000 */
[----:B------:R-:W-:-:S02]  /*2d50*/  SEL R43, RZ, 0x1, P6 ;  /* 0x00000001ff2b7807 */ /* 0x000fc40003000000 */
[----:B------:R-:W-:Y:S01]  /*2d60*/  ISETP.GE.U32.AND P6, PT, R3, 0x7fffff9c, PT ;  /* 0x7fffff9c0300780c */ /* 0x000fe20003fc6070 */
[C---:B------:R-:W-:Y:S01]  /*2d70*/  VIADD R3, R120.reuse, 0xffffffd5 ;  /* 0xffffffd578037836 */ /* 0x040fe20000000000 */
[----:B------:R-:W-:Y:S02]  /*2d80*/  SEL R54, RZ, 0x1fffe, P2 ;  /* 0x0001fffeff367807 */ /* 0x000fe40001000000 */
        /* <DEDUP_REMOVED lines=10> */
[----:B------:R-:W-:Y:S01]  /*2e30*/  SEL R64, RZ, 0x1fffe, P5 ;  /* 0x0001fffeff407807 */ /* 0x000fe20002800000 */
[----:B------:R-:W-:Y:S01]  /*2e40*/  IMAD.IADD R70, R33, 0x1, R70 ;  /* 0x0000000121467824 */ /* 0x000fe200078e0246 */
[----:B------:R-:W-:Y:S02]  /*2e50*/  SEL R33, RZ, 0x1, P0 ;  /* 0x00000001ff217807 */ /* 0x000fe40000000000 */
[----:B------:R-:W-:-:S02]  /*2e60*/  ISETP.GE.U32.AND P5, PT, R47, 0x7fffff91, PT ;  /* 0x7fffff912f00780c */ /* 0x000fc40003fa6070 */
[----:B------:R-:W-:Y:S02]  /*2e70*/  SEL R47, RZ, 0x4, P6 ;  /* 0x00000004ff2f7807 */ /* 0x000fe40003000000 */
[----:B------:R-:W-:Y:S01]  /*2e80*/  ISETP.GE.U32.AND P6, PT, R3, 0x7fffff92, PT ;  /* 0x7fffff920300780c */ /* 0x000fe20003fc6070 */
[----:B------:R-:W-:Y:S02]  /*2e90*/  VIADD R3, R120, 0xffffffff ;  /* 0xffffffff78037836 */ /* 0x000fe40000000000 */
[----:B------:R-:W-:Y:S02]  /*2ea0*/  IMAD.IADD R67, R67, 0x1, R74 ;  /* 0x0000000143437824 */ /* 0x000fe400078e024a */
[----:B------:R-:W-:Y:S01]  /*2eb0*/  IMAD.IADD R82, R33, 0x1, R82 ;  /* 0x0000000121527824 */ /* 0x000fe200078e0252 */
[----:B------:R-:W-:Y:S01]  /*2ec0*/  SEL R66, RZ, 0x1fffe, P6 ;  /* 0x0001fffeff427807 */ /* 0x000fe20003000000 */
[----:B------:R-:W-:Y:S01]  /*2ed0*/  IMAD.IADD R8, R8, 0x1, R9 ;  /* 0x0000000108087824 */ /* 0x000fe200078e0209 */
[----:B------:R-:W-:Y:S01]  /*2ee0*/  SEL R58, RZ, 0x7fff8, P2 ;  /* 0x0007fff8ff3a7807 */ /* 0x000fe20001000000 */
[----:B------:R-:W-:Y:S01]  /*2ef0*/  IMAD.IADD R71, R71, 0x1, R78 ;  /* 0x0000000147477824 */ /* 0x000fe200078e024e */
[----:B------:R-:W-:Y:S01]  /*2f00*/  ISETP.GE.U32.AND P6, PT, R3, 0x7fffffc0, PT ;  /* 0x7fffffc00300780c */ /* 0x000fe20003fc6070 */
[----:B------:R-:W-:Y:S01]  /*2f10*/  VIADD R3, R120, 0xffffffc0 ;  /* 0xffffffc078037836 */ /* 0x000fe20000000000 */
[----:B------:R-:W-:Y:S01]  /*2f20*/  ISETP.GE.U32.AND P2, PT, R57, 0x7fffff93, PT ;  /* 0x7fffff933900780c */ /* 0x000fe20003f46070 */
[----:B------:R-:W-:Y:S01]  /*2f30*/  IMAD.IADD R24, R24, 0x1, R25 ;  /* 0x0000000118187824 */ /* 0x000fe200078e0219 */
[----:B------:R-:W-:-:S02]  /*2f40*/  LOP3.LUT R67, R67, 0x3, RZ, 0xc0, !PT ;  /* 0x0000000343437812 */ /* 0x000fc400078ec0ff */
[----:B------:R-:W-:Y:S02]  /*2f50*/  LOP3.LUT R82, R82, 0x3, RZ, 0xc0, !PT ;  /* 0x0000000352527812 */ /* 0x000fe400078ec0ff */
[----:B------:R-:W-:Y:S02]  /*2f60*/  SEL R57, RZ, 0x1, P5 ;  /* 0x00000001ff397807 */ /* 0x000fe40002800000 */
[----:B------:R-:W-:Y:S02]  /*2f70*/  ISETP.GE.U32.AND P5, PT, R53, 0x7fffff94, PT ;  /* 0x7fffff943500780c */ /* 0x000fe40003fa6070 */
[----:B------:R-:W-:Y:S02]  /*2f80*/  LOP3.LUT R8, R8, 0x3, RZ, 0xc0, !PT ;  /* 0x0000000308087812 */ /* 0x000fe400078ec0ff */
[----:B------:R-:W-:Y:S02]  /*2f90*/  SEL R53, RZ, 0x4, P2 ;  /* 0x00000004ff357807 */ /* 0x000fe40001000000 */
[----:B------:R-:W-:-:S02]  /*2fa0*/  LOP3.LUT R71, R71, 0x3, RZ, 0xc0, !PT ;  /* 0x0000000347477812 */ /* 0x000fc400078ec0ff */
[----:B------:R-:W-:Y:S02]  /*2fb0*/  IADD3 R65, PT, PT, R67, R72, R65 ;  /* 0x0000004843417210 */ /* 0x000fe40007ffe041 */
[----:B------:R-:W-:Y:S02]  /*2fc0*/  IADD3 R73, PT, PT, R82, R80, R73 ;  /* 0x0000005052497210 */ /* 0x000fe40007ffe049 */
[----:B------:R-:W-:Y:S02]  /*2fd0*/  ISETP.GE.U32.AND P2, PT, R3, 0x7fffff81, PT ;  /* 0x7fffff810300780c */ /* 0x000fe40003f46070 */
[----:B------:R-:W-:Y:S02]  /*2fe0*/  LOP3.LUT R9, R24, 0x3, RZ, 0xc0, !PT ;  /* 0x0000000318097812 */ /* 0x000fe400078ec0ff */
[----:B------:R-:W-:Y:S01]  /*2ff0*/  IADD3 R24, PT, PT, R8, R7, R6 ;  /* 0x0000000708187210 */ /* 0x000fe20007ffe006 */
[----:B------:R-:W-:Y:S01]  /*3000*/  IMAD.SHL.U32 R6, R65, 0x100, RZ ;  /* 0x0000010041067824 */ /* 0x000fe200078e00ff */
[----:B------:R-:W-:-:S02]  /*3010*/  IADD3 R69, PT, PT, R71, R76, R69 ;  /* 0x0000004c47457210 */ /* 0x000fc40007ffe045 */
[----:B------:R-:W-:Y:S02]  /*3020*/  LOP3.LUT R8, R73, 0xf, RZ, 0xc0, !PT ;  /* 0x0000000f49087812 */ /* 0x000fe400078ec0ff */
[----:B------:R-:W-:Y:S02]  /*3030*/  SEL R33, RZ, 0x1, P2 ;  /* 0x00000001ff217807 */ /* 0x000fe40001000000 */
[----:B------:R-:W-:Y:S01]  /*3040*/  LOP3.LUT R70, R70, 0x3, RZ, 0xc0, !PT ;  /* 0x0000000346467812 */ /* 0x000fe200078ec0ff */
[----:B------:R-:W-:Y:S01]  /*3050*/  IMAD R69, R69, 0x10, R8 ;  /* 0x0000001045457824 */ /* 0x000fe200078e0208 */
[----:B------:R-:W-:Y:S01]  /*3060*/  LOP3.LUT R6, R6, 0xf00, RZ, 0xe2, !PT ;  /* 0x00000f0006067812 */ /* 0x000fe200078ee2ff */
[----:B------:R-:W-:Y:S01]  /*3070*/  IMAD.IADD R33, R33, 0x1, R38 ;  /* 0x0000000121217824 */ /* 0x000fe200078e0226 */
[----:B------:R-:W-:Y:S01]  /*3080*/  IADD3 R61, PT, PT, R70, R68, R61 ;  /* 0x00000044463d7210 */ /* 0x000fe20007ffe03d */
[----:B------:R-:W-:Y:S01]  /*3090*/  IMAD.IADD R57, R57, 0x1, R66 ;  /* 0x0000000139397824 */ /* 0x000fe200078e0242 */
[----:B------:R-:W-:Y:S01]  /*30a0*/  IADD3 R25, PT, PT, R9, R23, R22 ;  /* 0x0000001709197210 */ /* 0x000fe20007ffe016 */
[----:B------:R-:W-:Y:S01]  /*30b0*/  IMAD.IADD R29, R29, 0x1, R32 ;  /* 0x000000011d1d7824 */ /* 0x000fe200078e0220 */
[----:B------:R-:W-:Y:S01]  /*30c0*/  LOP3.LUT R22, R69, 0xff, RZ, 0xc0, !PT ;  /* 0x000000ff45167812 */ /* 0x000fe200078ec0ff */
[----:B------:R-:W-:Y:S01]  /*30d0*/  IMAD.IADD R49, R49, 0x1, R64 ;  /* 0x0000000131317824 */ /* 0x000fe200078e0240 */
[----:B------:R-:W-:Y:S01]  /*30e0*/  LOP3.LUT R33, R33, 0x3, RZ, 0xc0, !PT ;  /* 0x0000000321217812 */ /* 0x000fe200078ec0ff */
[----:B------:R-:W-:Y:S01]  /*30f0*/  IMAD R61, R61, 0x1000, R6 ;  /* 0x000010003d3d7824 */ /* 0x000fe200078e0206 */
[----:B------:R-:W-:-:S02]  /*3100*/  SEL R8, RZ, 0x7fff8, P5 ;  /* 0x0007fff8ff087807 */ /* 0x000fc40002800000 */
[----:B------:R-:W-:Y:S01]  /*3110*/  LOP3.LUT R57, R57, 0x3, RZ, 0xc0, !PT ;  /* 0x0000000339397812 */ /* 0x000fe200078ec0ff */
[----:B------:R-:W-:Y:S01]  /*3120*/  IMAD.IADD R22, R61, 0x1, R22 ;  /* 0x000000013d167824 */ /* 0x000fe200078e0216 */
[----:B------:R-:W-:Y:S02]  /*3130*/  LOP3.LUT R29, R29, 0x3, RZ, 0xc0, !PT ;  /* 0x000000031d1d7812 */ /* 0x000fe400078ec0ff */
[----:B------:R-:W-:Y:S02]  /*3140*/  IADD3 R31, PT, PT, R33, R36, R31 ;  /* 0x00000024211f7210 */ /* 0x000fe40007ffe01f */
[----:B------:R-:W-:Y:S02]  /*3150*/  LOP3.LUT R49, R49, 0x3, RZ, 0xc0, !PT ;  /* 0x0000000331317812 */ /* 0x000fe400078ec0ff */
[----:B------:R-:W-:Y:S02]  /*3160*/  SHF.R.S32.HI R7, RZ, 0x1f, R158 ;  /* 0x0000001fff077819 */ /* 0x000fe4000001149e */
[----:B------:R-:W-:-:S02]  /*3170*/  IADD3 R6, P5, PT, R158, R97, RZ ;  /* 0x000000619e067210 */ /* 0x000fc40007fbe0ff */
[----:B------:R-:W-:Y:S02]  /*3180*/  IADD3 R53, PT, PT, R57, R8, R53 ;  /* 0x0000000839357210 */ /* 0x000fe40007ffe035 */
[----:B------:R-:W-:Y:S02]  /*3190*/  IADD3 R27, PT, PT, R29, R30, R27 ;  /* 0x0000001e1d1b7210 */ /* 0x000fe40007ffe01b */
[----:B------:R-:W-:Y:S02]  /*31a0*/  LOP3.LUT R8, R31, 0xf, RZ, 0xc0, !PT ;  /* 0x0000000f1f087812 */ /* 0x000fe400078ec0ff */
[----:B------:R-:W-:Y:S02]  /*31b0*/  IADD3 R49, PT, PT, R49, R58, R47 ;  /* 0x0000003a31317210 */ /* 0x000fe40007ffe02f */
[----:B------:R-:W-:Y:S01]  /*31c0*/  LOP3.LUT R30, R22, 0xffff, RZ, 0xc0, !PT ;  /* 0x0000ffff161e7812 */ /* 0x000fe200078ec0ff */
[----:B------:R-:W-:Y:S01]  /*31d0*/  IMAD.X R7, R7, 0x1, R5, P5 ;  /* 0x0000000107077824 */ /* 0x000fe200028e0605 */
[----:B------:R-:W-:Y:S01]  /*31e0*/  PRMT R47, RZ, 0x7610, R47 ;  /* 0x00007610ff2f7816 */ /* 0x000fe2000000002f */
[----:B------:R-:W-:Y:S01]  /*31f0*/  IMAD R29, R27, 0x10, R8 ;  /* 0x000000101b1d7824 */ /* 0x000fe200078e0208 */
[----:B------:R-:W-:-:S02]  /*3200*/  SHF.R.U32.HI R9, RZ, 0xe, R30 ;  /* 0x0000000eff097819 */ /* 0x000fc4000001161e */
[----:B------:R-:W-:Y:S02]  /*3210*/  LOP3.LUT R22, R53, 0xf, RZ, 0xc0, !PT ;  /* 0x0000000f35167812 */ /* 0x000fe400078ec0ff */
[----:B------:R-:W-:Y:S01]  /*3220*/  SHF.R.S32.HI R23, RZ, 0x1f, R157 ;  /* 0x0000001fff177819 */ /* 0x000fe2000001149d */
[----:B------:R0:W2:Y:S01]  /*3230*/  @!P4 LDG.E.U8 R47, desc[UR24][R6.64] ;  /* 0x00000018062fc981 */ /* 0x0000a2000c1e1100 */
[-C--:B------:R-:W-:Y:S02]  /*3240*/  IADD3 R8, P5, PT, R157, R97.reuse, RZ ;  /* 0x000000619d087210 */ /* 0x080fe40007fbe0ff */
[----:B------:R-:W-:Y:S01]  /*3250*/  LOP3.LUT P4, RZ, R9, 0x1, RZ, 0xc0, !PT ;  /* 0x0000000109ff7812 */ /* 0x000fe2000788c0ff */
[----:B------:R-:W-:Y:S01]  /*3260*/  IMAD.IADD R37, R37, 0x1, R44 ;  /* 0x0000000125257824 */ /* 0x000fe200078e022c */
[----:B------:R-:W-:Y:S01]  /*3270*/  SHF.R.S32.HI R27, RZ, 0x1f, R152 ;  /* 0x0000001fff1b7819 */ /* 0x000fe20000011498 */
[----:B------:R-:W-:Y:S01]  /*3280*/  IMAD R49, R49, 0x10, R22 ;  /* 0x0000001031317824 */ /* 0x000fe200078e0216 */
[----:B------:R-:W-:Y:S01]  /*3290*/  PRMT R44, RZ, 0x7610, R44 ;  /* 0x00007610ff2c7816 */ /* 0x000fe2000000002c */
[----:B------:R-:W-:Y:S01]  /*32a0*/  IMAD.X R9, R23, 0x1, R5, P5 ;  /* 0x0000000117097824 */ /* 0x000fe200028e0605 */
[----:B------:R-:W-:-:S02]  /*32b0*/  IADD3 R22, P5, PT, R152, R97, RZ ;  /* 0x0000006198167210 */ /* 0x000fc40007fbe0ff */
[--C-:B0-----:R-:W-:Y:S02]  /*32c0*/  SHF.R.U32.HI R6, RZ, 0xd, R30.reuse ;  /* 0x0000000dff067819 */ /* 0x101fe4000001161e */
[----:B------:R0:W2:Y:S01]  /*32d0*/  @!P3 LDG.E.U8 R44, desc[UR24][R8.64] ;  /* 0x00000018082cb981 */ /* 0x0000a2000c1e1100 */
[----:B------:R-:W-:Y:S01]  /*32e0*/  IMAD.X R23, R27, 0x1, R5, P5 ;  /* 0x000000011b177824 */ /* 0x000fe200028e0605 */
[----:B------:R-:W-:Y:S02]  /*32f0*/  LOP3.LUT P3, RZ, R6, 0x1, RZ, 0xc0, !PT ;  /* 0x0000000106ff7812 */ /* 0x000fe4000786c0ff */
[----:B------:R-:W-:Y:S02]  /*3300*/  SHF.R.U32.HI R7, RZ, 0xc, R30 ;  /* 0x0000000cff077819 */ /* 0x000fe4000001161e */
[----:B------:R-:W-:Y:S01]  /*3310*/  SHF.R.S32.HI R27, RZ, 0x1f, R151 ;  /* 0x0000001fff1b7819 */ /* 0x000fe20000011497 */
[----:B------:R1:W2:Y:S01]  /*3320*/  @P4 LDG.E.U8 R99, desc[UR24][R22.64] ;  /* 0x0000001816634981 */ /* 0x0002a2000c1e1100 */
[----:B------:R-:W-:-:S02]  /*3330*/  IADD3 R6, P5, PT, R151, R97, RZ ;  /* 0x0000006197067210 */ /* 0x000fc40007fbe0ff */
[----:B------:R-:W-:Y:S01]  /*3340*/  LOP3.LUT P4, RZ, R7, 0x1, RZ, 0xc0, !PT ;  /* 0x0000000107ff7812 */ /* 0x000fe2000788c0ff */
[----:B------:R-:W-:Y:S01]  /*3350*/  IMAD.SHL.U32 R25, R25, 0x100, RZ ;  /* 0x0000010019197824 */ /* 0x000fe200078e00ff */
[----:B0-----:R-:W-:Y:S01]  /*3360*/  SHF.R.S32.HI R9, RZ, 0x1f, R150 ;  /* 0x0000001fff097819 */ /* 0x001fe20000011496 */
[--C-:B------:R-:W-:Y:S01]  /*3370*/  IMAD.X R7, R27, 0x1, R5.reuse, P5 ;  /* 0x000000011b077824 */ /* 0x100fe200028e0605 */
[----:B------:R-:W-:Y:S02]  /*3380*/  IADD3 R8, P5, PT, R150, R97, RZ ;  /* 0x0000006196087210 */ /* 0x000fe40007fbe0ff */
[----:B------:R-:W-:Y:S02]  /*3390*/  PRMT R58, RZ, 0x7610, R58 ;  /* 0x00007610ff3a7816 */ /* 0x000fe4000000003a */
[----:B-1----:R-:W-:Y:S01]  /*33a0*/  SHF.R.U32.HI R22, RZ, 0xb, R30 ;  /* 0x0000000bff167819 */ /* 0x002fe2000001161e */
[----:B------:R-:W-:Y:S01]  /*33b0*/  IMAD.X R9, R9, 0x1, R5, P5 ;  /* 0x0000000109097824 */ /* 0x000fe200028e0605 */
[----:B------:R-:W-:-:S02]  /*33c0*/  LOP3.LUT R25, R25, 0xf00, RZ, 0xe2, !PT ;  /* 0x00000f0019197812 */ /* 0x000fc400078ee2ff */
[----:B------:R-:W-:Y:S02]  /*33d0*/  PRMT R61, RZ, 0x7610, R61 ;  /* 0x00007610ff3d7816 */ /* 0x000fe4000000003d */
[----:B------:R-:W-:Y:S01]  /*33e0*/  LOP3.LUT P5, RZ, R22, 0x1, RZ, 0xc0, !PT ;  /* 0x0000000116ff7812 */ /* 0x000fe200078ac0ff */
[----:B------:R-:W-:Y:S01]  /*33f0*/  IMAD R27, R24, 0x1000, R25 ;  /* 0x00001000181b7824 */ /* 0x000fe200078e0219 */
[----:B------:R-:W2:Y:S01]  /*3400*/  @P4 LDG.E.U8 R58, desc[UR24][R8.64] ;  /* 0x00000018083a4981 */ /* 0x000ea2000c1e1100 */
[----:B------:R-:W-:Y:S02]  /*3410*/  SHF.R.U32.HI R23, RZ, 0xf, R30 ;  /* 0x0000000fff177819 */ /* 0x000fe4000001161e */
[----:B------:R-:W-:Y:S01]  /*3420*/  SHF.R.S32.HI R25, RZ, 0x1f, R146 ;  /* 0x0000001fff197819 */ /* 0x000fe20000011492 */
[----:B------:R-:W-:Y:S01]  /*3430*/  IMAD.IADD R43, R43, 0x1, R54 ;  /* 0x000000012b2b7824 */ /* 0x000fe200078e0236 */
[----:B------:R-:W-:Y:S01]  /*3440*/  IADD3 R22, P4, PT, R146, R97, RZ ;  /* 0x0000006192167210 */ /* 0x000fe20007f9e0ff */
[----:B------:R0:W2:Y:S01]  /*3450*/  @P3 LDG.E.U8 R61, desc[UR24][R6.64] ;  /* 0x00000018063d3981 */ /* 0x0000a2000c1e1100 */
[----:B------:R-:W-:-:S02]  /*3460*/  LOP3.LUT P3, RZ, R23, 0x1, RZ, 0xc0, !PT ;  /* 0x0000000117ff7812 */ /* 0x000fc4000786c0ff */
[----:B------:R-:W-:Y:S01]  /*3470*/  PRMT R54, RZ, 0x7610, R54 ;  /* 0x00007610ff367816 */ /* 0x000fe20000000036 */
[----:B------:R-:W-:Y:S01]  /*3480*/  IMAD.X R23, R25, 0x1, R5, P4 ;  /* 0x0000000119177824 */ /* 0x000fe200020e0605 */
[----:B------:R-:W-:-:S04]  /*3490*/  SHF.R.S32.HI R25, RZ, 0x1f, R156 ;  /* 0x0000001fff197819 */ /* 0x000fc8000001149c */
[----:B------:R1:W2:Y:S01]  /*34a0*/  @P5 LDG.E.U8 R54, desc[UR24][R22.64] ;  /* 0x0000001816365981 */ /* 0x0002a2000c1e1100 */
[----:B0-----:R-:W-:Y:S02]  /*34b0*/  SHF.R.U32.HI R7, RZ, 0xa, R30 ;  /* 0x0000000aff077819 */ /* 0x001fe4000001161e */
[-C--:B------:R-:W-:Y:S02]  /*34c0*/  IADD3 R6, P4, PT, R156, R97.reuse, RZ ;  /* 0x000000619c067210 */ /* 0x080fe40007f9e0ff */
[----:B------:R-:W-:Y:S02]  /*34d0*/  LOP3.LUT P5, RZ, R7, 0x1, RZ, 0xc0, !PT ;  /* 0x0000000107ff7812 */ /* 0x000fe400078ac0ff */
[----:B------:R-:W-:Y:S01]  /*34e0*/  LOP3.LUT R43, R43, 0x3, RZ, 0xc0, !PT ;  /* 0x000000032b2b7812 */ /* 0x000fe200078ec0ff */
[----:B------:R-:W-:Y:S01]  /*34f0*/  IMAD.X R7, R25, 0x1, R5, P4 ;  /* 0x0000000119077824 */ /* 0x000fe200020e0605 */
[----:B------:R-:W-:Y:S02]  /*3500*/  SHF.R.S32.HI R9, RZ, 0x1f, R145 ;  /* 0x0000001fff097819 */ /* 0x000fe40000011491 */
[----:B------:R-:W-:-:S02]  /*3510*/  IADD3 R8, P4, PT, R145, R97, RZ ;  /* 0x0000006191087210 */ /* 0x000fc40007f9e0ff */
[--C-:B------:R-:W-:Y:S01]  /*3520*/  IADD3 R43, PT, PT, R43, R52, R39.reuse ;  /* 0x000000342b2b7210 */ /* 0x100fe20007ffe027 */
[----:B------:R0:W2:Y:S01]  /*3530*/  @P3 LDG.E.U8 R111, desc[UR24][R6.64] ;  /* 0x00000018066f3981 */ /* 0x0000a2000c1e1100 */
[----:B------:R-:W-:Y:S01]  /*3540*/  PRMT R39, RZ, 0x7610, R39 ;  /* 0x00007610ff277816 */ /* 0x000fe20000000027 */
[----:B------:R-:W-:Y:S01]  /*3550*/  IMAD.X R9, R9, 0x1, R5, P4 ;  /* 0x0000000109097824 */ /* 0x000fe200020e0605 */
[--C-:B------:R-:W-:Y:S02]  /*3560*/  SHF.R.U32.HI R24, RZ, 0x9, R30.reuse ;  /* 0x00000009ff187819 */ /* 0x100fe4000001161e */
[----:B-1----:R-:W-:Y:S02]  /*3570*/  SHF.R.U32.HI R23, RZ, 0x8, R30 ;  /* 0x00000008ff177819 */ /* 0x002fe4000001161e */
[----:B------:R-:W-:Y:S01]  /*3580*/  LOP3.LUT P3, RZ, R24, 0x1, RZ, 0xc0, !PT ;  /* 0x0000000118ff7812 */ /* 0x000fe2000786c0ff */
[----:B------:R1:W2:Y:S01]  /*3590*/  @P5 LDG.E.U8 R39, desc[UR24][R8.64] ;  /* 0x0000001808275981 */ /* 0x0002a2000c1e1100 */
[----:B------:R-:W-:-:S02]  /*35a0*/  SHF.R.S32.HI R25, RZ, 0x1f, R144 ;  /* 0x0000001fff197819 */ /* 0x000fc40000011490 */
[-C--:B0-----:R-:W-:Y:S02]  /*35b0*/  IADD3 R6, P5, PT, R144, R97.reuse, RZ ;  /* 0x0000006190067210 */ /* 0x081fe40007fbe0ff */
[----:B------:R-:W-:Y:S01]  /*35c0*/  LOP3.LUT R37, R37, 0x3, RZ, 0xc0, !PT ;  /* 0x0000000325257812 */ /* 0x000fe200078ec0ff */
[----:B------:R-:W-:Y:S01]  /*35d0*/  IMAD.SHL.U32 R22, R43, 0x100, RZ ;  /* 0x000001002b167824 */ /* 0x000fe200078e00ff */
[----:B------:R-:W-:Y:S01]  /*35e0*/  LOP3.LUT P4, RZ, R23, 0x1, RZ, 0xc0, !PT ;  /* 0x0000000117ff7812 */ /* 0x000fe2000788c0ff */
[----:B------:R-:W-:Y:S01]  /*35f0*/  IMAD.X R7, R25, 0x1, R5, P5 ;  /* 0x0000000119077824 */ /* 0x000fe200028e0605 */
[----:B------:R-:W-:Y:S02]  /*3600*/  IADD3 R35, PT, PT, R37, R40, R35 ;  /* 0x0000002825237210 */ /* 0x000fe40007ffe023 */
[----:B------:R-:W-:Y:S02]  /*3610*/  SHF.R.S32.HI R23, RZ, 0x1f, R142 ;  /* 0x0000001fff177819 */ /* 0x000fe4000001148e */
[----:B------:R-:W-:-:S02]  /*3620*/  IADD3 R24, P5, PT, R142, R97, RZ ;  /* 0x000000618e187210 */ /* 0x000fc40007fbe0ff */
[----:B------:R-:W-:Y:S02]  /*3630*/  PRMT R40, RZ, 0x7610, R40 ;  /* 0x00007610ff287816 */ /* 0x000fe40000000028 */
[----:B------:R-:W-:Y:S02]  /*3640*/  LOP3.LUT R22, R22, 0xf00, RZ, 0xe2, !PT ;  /* 0x00000f0016167812 */ /* 0x000fe400078ee2ff */
[----:B-1----:R-:W-:Y:S01]  /*3650*/  SHF.R.U32.HI R8, RZ, 0x7, R30 ;  /* 0x00000007ff087819 */ /* 0x002fe2000001161e */
[----:B------:R-:W-:Y:S01]  /*3660*/  IMAD.X R25, R23, 0x1, R5, P5 ;  /* 0x0000000117197824 */ /* 0x000fe200028e0605 */
[----:B------:R-:W-:Y:S01]  /*3670*/  PRMT R43, RZ, 0x7610, R43 ;  /* 0x00007610ff2b7816 */ /* 0x000fe2000000002b */
[----:B------:R0:W2:Y:S01]  /*3680*/  @P3 LDG.E.U8 R40, desc[UR24][R6.64] ;  /* 0x0000001806283981 */ /* 0x0000a2000c1e1100 */
[----:B------:R-:W-:Y:S01]  /*3690*/  IMAD R35, R35, 0x1000, R22 ;  /* 0x0000100023237824 */ /* 0x000fe200078e0216 */
[----:B------:R-:W-:Y:S02]  /*36a0*/  LOP3.LUT P3, RZ, R8, 0x1, RZ, 0xc0, !PT ;  /* 0x0000000108ff7812 */ /* 0x000fe4000786c0ff */
[----:B------:R-:W-:Y:S01]  /*36b0*/  SHF.R.U32.HI R9, RZ, 0x6, R30 ;  /* 0x00000006ff097819 */ /* 0x000fe2000001161e */
[----:B------:R1:W2:Y:S01]  /*36c0*/  @P4 LDG.E.U8 R43, desc[UR24][R24.64] ;  /* 0x00000018182b4981 */ /* 0x0002a2000c1e1100 */
[----:B------:R-:W-:-:S02]  /*36d0*/  LOP3.LUT R22, R29, 0xff, RZ, 0xc0, !PT ;  /* 0x000000ff1d167812 */ /* 0x000fc400078ec0ff */
[----:B------:R-:W-:Y:S02]  /*36e0*/  SHF.R.S32.HI R23, RZ, 0x1f, R140 ;  /* 0x0000001fff177819 */ /* 0x000fe4000001148c */
[-C--:B------:R-:W-:Y:S02]  /*36f0*/  IADD3 R8, P5, PT, R140, R97.reuse, RZ ;  /* 0x000000618c087210 */ /* 0x080fe40007fbe0ff */
[----:B------:R-:W-:Y:S01]  /*3700*/  LOP3.LUT P4, RZ, R9, 0x1, RZ, 0xc0, !PT ;  /* 0x0000000109ff7812 */ /* 0x000fe2000788c0ff */
[----:B------:R-:W-:Y:S01]  /*3710*/  IMAD.IADD R27, R27, 0x1, R22 ;  /* 0x000000011b1b7824 */ /* 0x000fe200078e0216 */
[----:B0-----:R-:W-:Y:S01]  /*3720*/  SHF.R.S32.HI R7, RZ, 0x1f, R139 ;  /* 0x0000001fff077819 */ /* 0x001fe2000001148b */
[----:B------:R-:W-:Y:S01]  /*3730*/  IMAD.X R9, R23, 0x1, R5, P5 ;  /* 0x0000000117097824 */ /* 0x000fe200028e0605 */
[----:B------:R-:W-:Y:S02]  /*3740*/  IADD3 R22, P5, PT, R139, R97, RZ ;  /* 0x000000618b167210 */ /* 0x000fe40007fbe0ff */
[----:B------:R-:W-:-:S02]  /*3750*/  SHF.R.U32.HI R6, RZ, 0x5, R30 ;  /* 0x00000005ff067819 */ /* 0x000fc4000001161e */
[----:B------:R0:W2:Y:S01]  /*3760*/  @P3 LDG.E.U8 R112, desc[UR24][R8.64] ;  /* 0x0000001808703981 */ /* 0x0000a2000c1e1100 */
[----:B------:R-:W-:Y:S01]  /*3770*/  IMAD.X R23, R7, 0x1, R5, P5 ;  /* 0x0000000107177824 */ /* 0x000fe200028e0605 */
[----:B------:R-:W-:Y:S02]  /*3780*/  LOP3.LUT P3, RZ, R6, 0x1, RZ, 0xc0, !PT ;  /* 0x0000000106ff7812 */ /* 0x000fe4000786c0ff */
[----:B------:R-:W-:Y:S02]  /*3790*/  SHF.R.U32.HI R7, RZ, 0x4, R30 ;  /* 0x00000004ff077819 */ /* 0x000fe4000001161e */
[----:B-1----:R-:W-:Y:S01]  /*37a0*/  SHF.R.S32.HI R25, RZ, 0x1f, R137 ;  /* 0x0000001fff197819 */ /* 0x002fe20000011489 */
[----:B------:R-:W2:Y:S01]  /*37b0*/  @P4 LDG.E.U8 R95, desc[UR24][R22.64] ;  /* 0x00000018165f4981 */ /* 0x000ea2000c1e1100 */
[----:B------:R-:W-:Y:S02]  /*37c0*/  IADD3 R6, P5, PT, R137, R97, RZ ;  /* 0x0000006189067210 */ /* 0x000fe40007fbe0ff */
[----:B------:R-:W-:-:S02]  /*37d0*/  LOP3.LUT P4, RZ, R7, 0x1, RZ, 0xc0, !PT ;  /* 0x0000000107ff7812 */ /* 0x000fc4000788c0ff */
[----:B0-----:R-:W-:Y:S01]  /*37e0*/  SHF.R.S32.HI R9, RZ, 0x1f, R135 ;  /* 0x0000001fff097819 */ /* 0x001fe20000011487 */
[----:B------:R-:W-:Y:S01]  /*37f0*/  IMAD.X R7, R25, 0x1, R5, P5 ;  /* 0x0000000119077824 */ /* 0x000fe200028e0605 */
[----:B------:R-:W-:Y:S02]  /*3800*/  IADD3 R8, P5, PT, R135, R97, RZ ;  /* 0x0000006187087210 */ /* 0x000fe40007fbe0ff */
[----:B------:R-:W-:Y:S02]  /*3810*/  PRMT R38, RZ, 0x7610, R38 ;  /* 0x00007610ff267816 */ /* 0x000fe40000000026 */
[----:B------:R-:W-:Y:S01]  /*3820*/  PRMT R57, RZ, 0x7610, R57 ;  /* 0x00007610ff397816 */ /* 0x000fe20000000039 */
[----:B------:R-:W-:-:S03]  /*3830*/  IMAD.X R9, R9, 0x1, R5, P5 ;  /* 0x0000000109097824 */ /* 0x000fc600028e0605 */
[----:B------:R0:W2:Y:S04]  /*3840*/  @P3 LDG.E.U8 R38, desc[UR24][R6.64] ;  /* 0x0000001806263981 */ /* 0x0000a8000c1e1100 */
[----:B------:R1:W2:Y:S01]  /*3850*/  @P4 LDG.E.U8 R57, desc[UR24][R8.64] ;  /* 0x0000001808394981 */ /* 0x0002a2000c1e1100 */
[-C--:B------:R-:W-:Y:S02]  /*3860*/  IADD3 R104, P4, PT, R132, R97.reuse, RZ ;  /* 0x0000006184687210 */ /* 0x080fe40007f9e0ff */
[----:B0-----:R-:W-:Y:S02]  /*3870*/  SHF.R.S32.HI R7, RZ, 0x1f, R132 ;  /* 0x0000001fff077819 */ /* 0x001fe40000011484 */
[----:B------:R-:W-:Y:S02]  /*3880*/  SHF.R.S32.HI R4, RZ, 0x1f, R134 ;  /* 0x0000001fff047819 */ /* 0x000fe40000011486 */
[----:B------:R-:W-:Y:S01]  /*3890*/  IADD3 R106, P5, PT, R134, R97, RZ ;  /* 0x00000061866a7210 */ /* 0x000fe20007fbe0ff */
[----:B------:R-:W-:Y:S01]  /*38a0*/  IMAD.X R105, R7, 0x1, R5, P4 ;  /* 0x0000000107697824 */ /* 0x000fe200020e0605 */
[----:B------:R-:W-:-:S02]  /*38b0*/  LOP3.LUT R24, R49, 0xff, RZ, 0xc0, !PT ;  /* 0x000000ff31187812 */ /* 0x000fc400078ec0ff */
[----:B------:R-:W-:Y:S02]  /*38c0*/  SHF.R.S32.HI R25, RZ, 0x1f, R129 ;  /* 0x0000001fff197819 */ /* 0x000fe40000011481 */
[-C--:B------:R-:W-:Y:S01]  /*38d0*/  IADD3 R64, P4, PT, R129, R97.reuse, RZ ;  /* 0x0000006181407210 */ /* 0x080fe20007f9e0ff */
[----:B------:R-:W-:Y:S01]  /*38e0*/  IMAD.X R107, R4, 0x1, R5, P5 ;  /* 0x00000001046b7824 */ /* 0x000fe200028e0605 */
[----:B-1----:R-:W-:Y:S01]  /*38f0*/  SHF.R.S32.HI R9, RZ, 0x1f, R131 ;  /* 0x0000001fff097819 */ /* 0x002fe20000011483 */
[----:B------:R-:W-:Y:S01]  /*3900*/  IMAD.IADD R24, R35, 0x1, R24 ;  /* 0x0000000123187824 */ /* 0x000fe200078e0218 */
[----:B------:R-:W-:Y:S01]  /*3910*/  SHF.R.S32.HI R23, RZ, 0x1f, R130 ;  /* 0x0000001fff177819 */ /* 0x000fe20000011482 */
[----:B------:R-:W-:Y:S01]  /*3920*/  IMAD.X R65, R25, 0x1, R5, P4 ;  /* 0x0000000119417824 */ /* 0x000fe200020e0605 */
[-C--:B------:R-:W-:Y:S02]  /*3930*/  IADD3 R102, P3, PT, R131, R97.reuse, RZ ;  /* 0x0000006183667210 */ /* 0x080fe40007f7e0ff */
[----:B------:R-:W-:-:S02]  /*3940*/  IADD3 R36, P5, PT, R130, R97, RZ ;  /* 0x0000006182247210 */ /* 0x000fc40007fbe0ff */
[----:B------:R-:W-:Y:S02]  /*3950*/  SHF.R.S32.HI R31, RZ, 0x1f, R126 ;  /* 0x0000001fff1f7819 */ /* 0x000fe4000001147e */
[-C--:B------:R-:W-:Y:S01]  /*3960*/  IADD3 R70, P4, PT, R126, R97.reuse, RZ ;  /* 0x000000617e467210 */ /* 0x080fe20007f9e0ff */
[--C-:B------:R-:W-:Y:S01]  /*3970*/  IMAD.X R103, R9, 0x1, R5.reuse, P3 ;  /* 0x0000000109677824 */ /* 0x100fe200018e0605 */
[----:B------:R-:W-:Y:S01]  /*3980*/  PRMT R119, R27, 0x5410, R24 ;  /* 0x000054101b777816 */ /* 0x000fe20000000018 */
[--C-:B------:R-:W-:Y:S01]  /*3990*/  IMAD.X R37, R23, 0x1, R5.reuse, P5 ;  /* 0x0000000117257824 */ /* 0x100fe200028e0605 */
[----:B------:R-:W-:Y:S01]  /*39a0*/  SHF.R.S32.HI R27, RZ, 0x1f, R128 ;  /* 0x0000001fff1b7819 */ /* 0x000fe20000011480 */
[----:B------:R-:W-:Y:S01]  /*39b0*/  IMAD.X R71, R31, 0x1, R5, P4 ;  /* 0x000000011f477824 */ /* 0x000fe200020e0605 */
[----:B------:R-:W-:Y:S02]  /*39c0*/  SHF.R.S32.HI R29, RZ, 0x1f, R127 ;  /* 0x0000001fff1d7819 */ /* 0x000fe4000001147f */
[----:B------:R-:W-:-:S02]  /*39d0*/  IADD3 R66, P3, PT, R128, R97, RZ ;  /* 0x0000006180427210 */ /* 0x000fc40007f7e0ff */
[-C--:B------:R-:W-:Y:S02]  /*39e0*/  IADD3 R68, P5, PT, R127, R97.reuse, RZ ;  /* 0x000000617f447210 */ /* 0x080fe40007fbe0ff */
[----:B------:R-:W-:Y:S02]  /*39f0*/  SHF.R.S32.HI R49, RZ, 0x1f, R123 ;  /* 0x0000001fff317819 */ /* 0x000fe4000001147b */
[-C--:B------:R-:W-:Y:S01]  /*3a00*/  IADD3 R76, P4, PT, R123, R97.reuse, RZ ;  /* 0x000000617b4c7210 */ /* 0x080fe20007f9e0ff */
[----:B------:R-:W-:Y:S01]  /*3a10*/  IMAD.X R67, R27, 0x1, R5, P3 ;  /* 0x000000011b437824 */ /* 0x000fe200018e0605 */
[----:B------:R-:W-:Y:S01]  /*3a20*/  SHF.R.S32.HI R33, RZ, 0x1f, R125 ;  /* 0x0000001fff217819 */ /* 0x000fe2000001147d */
[--C-:B------:R-:W-:Y:S01]  /*3a30*/  IMAD.X R69, R29, 0x1, R5.reuse, P5 ;  /* 0x000000011d457824 */ /* 0x100fe200028e0605 */
[----:B------:R-:W-:Y:S01]  /*3a40*/  SHF.R.S32.HI R35, RZ, 0x1f, R124 ;  /* 0x0000001fff237819 */ /* 0x000fe2000001147c */
[----:B------:R-:W-:Y:S01]  /*3a50*/  IMAD.X R77, R49, 0x1, R5, P4 ;  /* 0x00000001314d7824 */ /* 0x000fe200020e0605 */
[----:B------:R-:W-:-:S02]  /*3a60*/  IADD3 R72, P3, PT, R125, R97, RZ ;  /* 0x000000617d487210 */ /* 0x000fc40007f7e0ff */
[-C--:B------:R-:W-:Y:S02]  /*3a70*/  IADD3 R74, P5, PT, R124, R97.reuse, RZ ;  /* 0x000000617c4a7210 */ /* 0x080fe40007fbe0ff */
[----:B------:R-:W-:Y:S02]  /*3a80*/  SHF.R.S32.HI R83, RZ, 0x1f, R118 ;  /* 0x0000001fff537819 */ /* 0x000fe40000011476 */
[-C--:B------:R-:W-:Y:S01]  /*3a90*/  IADD3 R82, P4, PT, R118, R97.reuse, RZ ;  /* 0x0000006176527210 */ /* 0x080fe20007f9e0ff */
[--C-:B------:R-:W-:Y:S01]  /*3aa0*/  IMAD.X R73, R33, 0x1, R5.reuse, P3 ;  /* 0x0000000121497824 */ /* 0x100fe200018e0605 */
[----:B------:R-:W-:Y:S01]  /*3ab0*/  SHF.R.S32.HI R53, RZ, 0x1f, R122 ;  /* 0x0000001fff357819 */ /* 0x000fe2000001147a */
[----:B------:R-:W-:Y:S01]  /*3ac0*/  IMAD.X R75, R35, 0x1, R5, P5 ;  /* 0x00000001234b7824 */ /* 0x000fe200028e0605 */
[----:B------:R-:W-:Y:S01]  /*3ad0*/  SHF.R.S32.HI R81, RZ, 0x1f, R121 ;  /* 0x0000001fff517819 */ /* 0x000fe20000011479 */
[----:B------:R-:W-:Y:S01]  /*3ae0*/  IMAD.X R83, R83, 0x1, R5, P4 ;  /* 0x0000000153537824 */ /* 0x000fe200020e0605 */
        /* <DEDUP_REMOVED lines=15> */
[--C-:B------:R-:W-:Y:S01]  /*3be0*/  IMAD.X R87, R87, 0x1, R5.reuse, P5 ;  /* 0x0000000157577824 */ /* 0x100fe200028e0605 */
[-C--:B------:R-:W-:Y:S02]  /*3bf0*/  IADD3 RZ, P3, PT, R94, R97.reuse, RZ ;  /* 0x000000615eff7210 */ /* 0x080fe40007f7e0ff */
[----:B------:R-:W-:Y:S01]  /*3c00*/  IADD3 R90, P5, PT, R114, R97, RZ ;  /* 0x00000061725a7210 */ /* 0x000fe20007fbe0ff */
[--C-:B------:R-:W-:Y:S01]  /*3c10*/  IMAD.X R97, R101, 0x1, R5.reuse, P4 ;  /* 0x0000000165617824 */ /* 0x100fe200020e0605 */
[--C-:B------:R-:W-:Y:S01]  /*3c20*/  SHF.R.U32.HI R4, RZ, 0x3, R30.reuse ;  /* 0x00000003ff047819 */ /* 0x100fe2000001161e */
[----:B------:R-:W-:Y:S01]  /*3c30*/  IMAD R35, R155, UR9, RZ ;  /* 0x000000099b237c24 */ /* 0x000fe2000f8e02ff */
[----:B------:R-:W-:Y:S01]  /*3c40*/  SHF.R.U32.HI R6, RZ, 0x2, R30 ;  /* 0x00000002ff067819 */ /* 0x000fe2000001161e */
[--C-:B------:R-:W-:Y:S01]  /*3c50*/  IMAD.X R91, R91, 0x1, R5.reuse, P5 ;  /* 0x000000015b5b7824 */ /* 0x100fe200028e0605 */
[----:B------:R-:W-:Y:S01]  /*3c60*/  SHF.R.S32.HI R101, RZ, 0x1f, R94 ;  /* 0x0000001fff657819 */ /* 0x000fe2000001145e */
[----:B------:R-:W-:Y:S01]  /*3c70*/  IMAD R8, R19, UR4, RZ ;  /* 0x0000000413087c24 */ /* 0x000fe2000f8e02ff */
[----:B------:R-:W-:Y:S01]  /*3c80*/  LOP3.LUT P4, RZ, R4, 0x1, RZ, 0xc0, !PT ;  /* 0x0000000104ff7812 */ /* 0x000fe2000788c0ff */
[----:B------:R-:W-:Y:S01]  /*3c90*/  VIADD R4, R41, UR20 ;  /* 0x0000001429047c36 */ /* 0x000fe20008000000 */
[----:B------:R-:W-:Y:S01]  /*3ca0*/  LOP3.LUT P5, RZ, R6, 0x1, RZ, 0xc0, !PT ;  /* 0x0000000106ff7812 */ /* 0x000fe200078ac0ff */
[----:B------:R-:W-:Y:S01]  /*3cb0*/  IMAD.X R101, R101, 0x1, R5, P3 ;  /* 0x0000000165657824 */ /* 0x000fe200018e0605 */
[C---:B------:R-:W-:Y:S01]  /*3cc0*/  IADD3 R33, P3, PT, R35.reuse, UR22, RZ ;  /* 0x0000001623217c10 */ /* 0x040fe2000ff7e0ff */
[----:B------:R-:W-:Y:S01]  /*3cd0*/  IMAD R6, R20, UR4, RZ ;  /* 0x0000000414067c24 */ /* 0x000fe2000f8e02ff */
[----:B------:R0:W2:Y:S01]  /*3ce0*/  @!P6 LDG.E.U8 R92, desc[UR24][R4.64] ;  /* 0x00000018045ce981 */ /* 0x0000a2000c1e1100 */
[----:B------:R-:W-:Y:S01]  /*3cf0*/  IMAD R16, R16, UR4, RZ ;  /* 0x0000000410107c24 */ /* 0x000fe2000f8e02ff */
[----:B------:R-:W-:Y:S01]  /*3d00*/  LEA.HI.X.SX32 R35, R35, UR23, 0x1, P3 ;  /* 0x0000001723237c11 */ /* 0x000fe200098f0eff */
[----:B------:R-:W-:Y:S01]  /*3d10*/  IMAD R32, R17, UR4, RZ ;  /* 0x0000000411207c24 */ /* 0x000fe2000f8e02ff */
[----:B------:R-:W1:Y:S01]  /*3d20*/  LDCU UR9, c[0x0][0x3b0] ;  /* 0x00007600ff0977ac */ /* 0x000e620008000800 */
[----:B------:R-:W-:-:S02]  /*3d30*/  IMAD R136, R15, UR4, RZ ;  /* 0x000000040f887c24 */ /* 0x000fc4000f8e02ff */
[----:B------:R-:W-:Y:S02]  /*3d40*/  IMAD R138, R21, UR4, RZ ;  /* 0x00000004158a7c24 */ /* 0x000fe4000f8e02ff */
[----:B------:R-:W-:Y:S01]  /*3d50*/  IMAD R24, R10, UR4, RZ ;  /* 0x000000040a187c24 */ /* 0x000fe2000f8e02ff */
[-C--:B0-----:R-:W-:Y:S01]  /*3d60*/  IADD3 R4, P6, PT, R6, R33.reuse, RZ ;  /* 0x0000002106047210 */ /* 0x081fe20007fde0ff */
[----:B------:R-:W-:Y:S01]  /*3d70*/  IMAD R100, R13, UR4, RZ ;  /* 0x000000040d647c24 */ /* 0x000fe2000f8e02ff */
[----:B------:R-:W-:Y:S01]  /*3d80*/  IADD3 R5, P3, PT, R8, R33, RZ ;  /* 0x0000002108057210 */ /* 0x000fe20007f7e0ff */
[----:B------:R-:W-:Y:S01]  /*3d90*/  IMAD R22, R12, UR4, RZ ;  /* 0x000000040c167c24 */ /* 0x000fe2000f8e02ff */
[----:B------:R-:W-:Y:S01]  /*3da0*/  LEA.HI.X.SX32 R6, R6, R35, 0x1, P6 ;  /* 0x0000002306067211 */ /* 0x000fe200030f0eff */
        /* <DEDUP_REMOVED lines=10> */
[----:B------:R-:W0:Y:S01]  /*3e50*/  LDCU UR22, c[0x0][0x384] ;  /* 0x00007080ff1677ac */ /* 0x000e220008000800 */
[----:B------:R-:W-:-:S02]  /*3e60*/  LEA.HI.X.SX32 R12, R32, R35, 0x1, P3 ;  /* 0x00000023200c7211 */ /* 0x000fc400018f0eff */
[----:B------:R-:W-:Y:S02]  /*3e70*/  IADD3 R13, P3, PT, R138, R33, RZ ;  /* 0x000000218a0d7210 */ /* 0x000fe40007f7e0ff */
[----:B------:R-:W-:Y:S02]  /*3e80*/  LEA.HI.X.SX32 R14, R136, R35, 0x1, P6 ;  /* 0x00000023880e7211 */ /* 0x000fe400030f0eff */
[----:B------:R-:W-:Y:S01]  /*3e90*/  IADD3 R15, P6, PT, R100, R33, RZ ;  /* 0x00000021640f7210 */ /* 0x000fe20007fde0ff */
[----:B------:R-:W-:Y:S01]  /*3ea0*/  IMAD R32, R18, UR7, RZ ;  /* 0x0000000712207c24 */ /* 0x000fe2000f8e02ff */
[----:B------:R-:W-:Y:S02]  /*3eb0*/  LEA.HI.X.SX32 R16, R138, R35, 0x1, P3 ;  /* 0x000000238a107211 */ /* 0x000fe400018f0eff */
[----:B------:R-:W-:Y:S02]  /*3ec0*/  IADD3 R17, P3, PT, R20, R33, RZ ;  /* 0x0000002114117210 */ /* 0x000fe40007f7e0ff */
[----:B------:R-:W-:-:S02]  /*3ed0*/  LEA.HI.X.SX32 R18, R100, R35, 0x1, P6 ;  /* 0x0000002364127211 */ /* 0x000fc400030f0eff */
[----:B------:R-:W-:Y:S02]  /*3ee0*/  IADD3 R19, P6, PT, R22, R33, RZ ;  /* 0x0000002116137210 */ /* 0x000fe40007fde0ff */
[----:B------:R-:W-:Y:S02]  /*3ef0*/  LEA.HI.X.SX32 R20, R20, R35, 0x1, P3 ;  /* 0x0000002314147211 */ /* 0x000fe400018f0eff */
[----:B------:R-:W-:Y:S02]  /*3f00*/  IADD3 R21, P3, PT, R24, R33, RZ ;  /* 0x0000002118157210 */ /* 0x000fe40007f7e0ff */
[----:B------:R-:W-:Y:S02]  /*3f10*/  LEA.HI.X.SX32 R22, R22, R35, 0x1, P6 ;  /* 0x0000002316167211 */ /* 0x000fe400030f0eff */
[----:B------:R-:W-:Y:S02]  /*3f20*/  IADD3 R23, P6, PT, R26, R33, RZ ;  /* 0x000000211a177210 */ /* 0x000fe40007fde0ff */
[----:B------:R-:W-:-:S02]  /*3f30*/  LEA.HI.X.SX32 R24, R24, R35, 0x1, P3 ;  /* 0x0000002318187211 */ /* 0x000fc400018f0eff */
[----:B------:R-:W-:Y:S01]  /*3f40*/  IADD3 R25, P3, PT, R28, R33, RZ ;  /* 0x000000211c197210 */ /* 0x000fe20007f7e0ff */
[----:B-1----:R-:W-:Y:S01]  /*3f50*/  IMAD R34, R34, UR9, RZ ;  /* 0x0000000922227c24 */ /* 0x002fe2000f8e02ff */
[----:B------:R-:W-:Y:S02]  /*3f60*/  LEA.HI.X.SX32 R26, R26, R35, 0x1, P6 ;  /* 0x000000231a1a7211 */ /* 0x000fe400030f0eff */
[----:B------:R-:W-:Y:S02]  /*3f70*/  IADD3 R27, P6, PT, R52, R33, RZ ;  /* 0x00000021341b7210 */ /* 0x000fe40007fde0ff */
[----:B------:R-:W-:Y:S02]  /*3f80*/  LEA.HI.X.SX32 R28, R28, R35, 0x1, P3 ;  /* 0x000000231c1c7211 */ /* 0x000fe400018f0eff */
[----:B------:R-:W-:Y:S02]  /*3f90*/  IADD3 R29, P3, PT, R32, R33, RZ ;  /* 0x00000021201d7210 */ /* 0x000fe40007f7e0ff */
[----:B------:R-:W-:-:S02]  /*3fa0*/  SHF.R.U32.HI R49, RZ, 0x1, R30 ;  /* 0x00000001ff317819 */ /* 0x000fc4000001161e */
[----:B------:R-:W-:Y:S02]  /*3fb0*/  LEA.HI.X.SX32 R30, R52, R35, 0x1, P6 ;  /* 0x00000023341e7211 */ /* 0x000fe400030f0eff */
[----:B------:R-:W-:Y:S02]  /*3fc0*/  IADD3 R31, P6, PT, R34, R33, RZ ;  /* 0x00000021221f7210 */ /* 0x000fe40007fde0ff */
[----:B------:R-:W-:Y:S02]  /*3fd0*/  LEA.HI.X.SX32 R32, R32, R35, 0x1, P3 ;  /* 0x0000002320207211 */ /* 0x000fe400018f0eff */
[----:B------:R-:W-:Y:S02]  /*3fe0*/  IADD3 R33, P3, PT, R46, R33, RZ ;  /* 0x000000212e217210 */ /* 0x000fe40007f7e0ff */
[----:B------:R-:W-:Y:S02]  /*3ff0*/  LEA.HI.X.SX32 R34, R34, R35, 0x1, P6 ;  /* 0x0000002322227211 */ /* 0x000fe400030f0eff */
[----:B------:R-:W-:-:S02]  /*4000*/  LOP3.LUT P6, RZ, R49, 0x1, RZ, 0xc0, !PT ;  /* 0x0000000131ff7812 */ /* 0x000fc400078cc0ff */
[----:B------:R-:W-:Y:S02]  /*4010*/  LEA.HI.X.SX32 R35, R46, R35, 0x1, P3 ;  /* 0x000000232e237211 */ /* 0x000fe400018f0eff */
[C---:B------:R-:W-:Y:S02]  /*4020*/  SHF.R.U64 R46, R119.reuse, 0x1f, RZ ;  /* 0x0000001f772e7819 */ /* 0x040fe400000012ff */
[----:B------:R-:W-:Y:S02]  /*4030*/  PRMT R53, RZ, 0x7610, R53 ;  /* 0x00007610ff357816 */ /* 0x000fe40000000035 */
[----:B------:R-:W-:Y:S02]  /*4040*/  LOP3.LUT P3, RZ, R46, 0x1, RZ, 0xc0, !PT ;  /* 0x000000012eff7812 */ /* 0x000fe4000786c0ff */
[----:B------:R-:W-:Y:S02]  /*4050*/  PRMT R49, RZ, 0x7610, R49 ;  /* 0x00007610ff317816 */ /* 0x000fe40000000031 */
[----:B------:R-:W-:Y:S01]  /*4060*/  PRMT R52, RZ, 0x7610, R52 ;  /* 0x00007610ff347816 */ /* 0x000fe20000000034 */
[----:B------:R-:W2:Y:S01]  /*4070*/  @P4 LDG.E.U8 R53, desc[UR24][R106.64] ;  /* 0x000000186a354981 */ /* 0x000ea2000c1e1100 */
[----:B------:R-:W-:-:S02]  /*4080*/  SHF.R.U64 R46, R119, 0x1e, RZ ;  /* 0x0000001e772e7819 */ /* 0x000fc400000012ff */
[C---:B------:R-:W-:Y:S01]  /*4090*/  SHF.R.U64 R100, R119.reuse, 0x1d, RZ ;  /* 0x0000001d77647819 */ /* 0x040fe200000012ff */
[----:B------:R1:W2:Y:S01]  /*40a0*/  @P6 LDG.E.U8 R49, desc[UR24][R102.64] ;  /* 0x0000001866316981 */ /* 0x0002a2000c1e1100 */
[----:B------:R-:W-:Y:S02]  /*40b0*/  LOP3.LUT P4, RZ, R46, 0x1, RZ, 0xc0, !PT ;  /* 0x000000012eff7812 */ /* 0x000fe4000788c0ff */
[----:B------:R-:W-:Y:S01]  /*40c0*/  PRMT R46, RZ, 0x7610, R46 ;  /* 0x00007610ff2e7816 */ /* 0x000fe2000000002e */
[----:B------:R-:W2:Y:S01]  /*40d0*/  @P5 LDG.E.U8 R52, desc[UR24][R104.64] ;  /* 0x0000001868345981 */ /* 0x000ea2000c1e1100 */
[----:B------:R-:W-:Y:S02]  /*40e0*/  LOP3.LUT P5, RZ, R100, 0x1, RZ, 0xc0, !PT ;  /* 0x0000000164ff7812 */ /* 0x000fe400078ac0ff */
[----:B------:R-:W-:Y:S02]  /*40f0*/  SHF.R.U64 R100, R119, 0x1c, RZ ;  /* 0x0000001c77647819 */ /* 0x000fe400000012ff */
[----:B------:R-:W2:Y:S01]  /*4100*/  @!P0 LDG.E.U8 R46, desc[UR24][R36.64] ;  /* 0x00000018242e8981 */ /* 0x000ea2000c1e1100 */
[----:B-1----:R-:W-:-:S02]  /*4110*/  PRMT R102, RZ, 0x7610, R102 ;  /* 0x00007610ff667816 */ /* 0x002fc40000000066 */
[----:B------:R-:W-:Y:S02]  /*4120*/  LOP3.LUT P0, RZ, R100, 0x1, RZ, 0xc0, !PT ;  /* 0x0000000164ff7812 */ /* 0x000fe4000780c0ff */
[C---:B------:R-:W-:Y:S02]  /*4130*/  SHF.R.U64 R100, R119.reuse, 0x1b, RZ ;  /* 0x0000001b77647819 */ /* 0x040fe400000012ff */
[----:B------:R1:W2:Y:S02]  /*4140*/  @P3 LDG.E.U8 R102, desc[UR24][R64.64] ;  /* 0x0000001840663981 */ /* 0x0002a4000c1e1100 */
[----:B------:R-:W-:Y:S02]  /*4150*/  LOP3.LUT P3, RZ, R100, 0x1, RZ, 0xc0, !PT ;  /* 0x0000000164ff7812 */ /* 0x000fe4000786c0ff */
[----:B------:R-:W-:Y:S02]  /*4160*/  SHF.R.U64 R100, R119, 0x1a, RZ ;  /* 0x0000001a77647819 */ /* 0x000fe400000012ff */
[----:B-1----:R-:W-:-:S02]  /*4170*/  PRMT R65, RZ, 0x7610, R65 ;  /* 0x00007610ff417816 */ /* 0x002fc40000000041 */
[----:B------:R-:W-:-:S04]  /*4180*/  PRMT R64, RZ, 0x7610, R64 ;  /* 0x00007610ff407816 */ /* 0x000fc80000000040 */
[----:B------:R1:W2:Y:S01]  /*4190*/  @P4 LDG.E.U8 R65, desc[UR24][R66.64] ;  /* 0x0000001842414981 */ /* 0x0002a2000c1e1100 */
[----:B------:R-:W-:Y:S02]  /*41a0*/  LOP3.LUT P4, RZ, R100, 0x1, RZ, 0xc0, !PT ;  /* 0x0000000164ff7812 */ /* 0x000fe4000788c0ff */
[C---:B------:R-:W-:Y:S01]  /*41b0*/  SHF.R.U64 R36, R119.reuse, 0x18, RZ ;  /* 0x0000001877247819 */ /* 0x040fe200000012ff */
[----:B------:R0:W2:Y:S01]  /*41c0*/  @P5 LDG.E.U8 R64, desc[UR24][R68.64] ;  /* 0x0000001844405981 */ /* 0x0000a2000c1e1100 */
[----:B------:R-:W-:Y:S02]  /*41d0*/  SHF.R.U64 R100, R119, 0x19, RZ ;  /* 0x0000001977647819 */ /* 0x000fe400000012ff */
[----:B-1----:R-:W-:Y:S02]  /*41e0*/  PRMT R67, RZ, 0x7610, R67 ;  /* 0x00007610ff437816 */ /* 0x002fe40000000043 */
[----:B------:R-:W-:Y:S02]  /*41f0*/  PRMT R66, RZ, 0x7610, R66 ;  /* 0x00007610ff427816 */ /* 0x000fe40000000042 */
[----:B------:R-:W-:-:S02]  /*4200*/  LOP3.LUT P5, RZ, R100, 0x1, RZ, 0xc0, !PT ;  /* 0x0000000164ff7812 */ /* 0x000fc400078ac0ff */
[----:B------:R-:W2:Y:S01]  /*4210*/  @P0 LDG.E.U8 R67, desc[UR24][R70.64] ;  /* 0x0000001846430981 */ /* 0x000ea2000c1e1100 */
[----:B------:R-:W-:Y:S02]  /*4220*/  LOP3.LUT P0, RZ, R36, 0x1, RZ, 0xc0, !PT ;  /* 0x0000000124ff7812 */ /* 0x000fe4000780c0ff */
[C---:B------:R-:W-:Y:S01]  /*4230*/  SHF.R.U64 R36, R119.reuse, 0x17, RZ ;  /* 0x0000001777247819 */ /* 0x040fe200000012ff */
[----:B------:R-:W2:Y:S01]  /*4240*/  @P3 LDG.E.U8 R66, desc[UR24][R72.64] ;  /* 0x0000001848423981 */ /* 0x000ea2000c1e1100 */
[----:B0-----:R-:W-:Y:S02]  /*4250*/  PRMT R69, RZ, 0x7610, R69 ;  /* 0x00007610ff457816 */ /* 0x001fe40000000045 */
[----:B------:R-:W-:Y:S02]  /*4260*/  LOP3.LUT P3, RZ, R36, 0x1, RZ, 0xc0, !PT ;  /* 0x0000000124ff7812 */ /* 0x000fe4000786c0ff */
[----:B------:R-:W-:Y:S02]  /*4270*/  SHF.R.U64 R36, R119, 0x16, RZ ;  /* 0x0000001677247819 */ /* 0x000fe400000012ff */
[----:B------:R-:W-:Y:S01]  /*4280*/  PRMT R68, RZ, 0x7610, R68 ;  /* 0x00007610ff447816 */ /* 0x000fe20000000044 */
[----:B------:R0:W2:Y:S01]  /*4290*/  @P4 LDG.E.U8 R69, desc[UR24][R74.64] ;  /* 0x000000184a454981 */ /* 0x0000a2000c1e1100 */
[----:B------:R-:W-:-:S02]  /*42a0*/  LOP3.LUT P4, RZ, R36, 0x1, RZ, 0xc0, !PT ;  /* 0x0000000124ff7812 */ /* 0x000fc4000788c0ff */
[C---:B------:R-:W-:Y:S02]  /*42b0*/  SHF.R.U64 R36, R119.reuse, 0x15, RZ ;  /* 0x0000001577247819 */ /* 0x040fe400000012ff */
[----:B------:R1:W2:Y:S02]  /*42c0*/  @P5 LDG.E.U8 R68, desc[UR24][R76.64] ;  /* 0x000000184c445981 */ /* 0x0002a4000c1e1100 */
[----:B------:R-:W-:Y:S02]  /*42d0*/  LOP3.LUT P5, RZ, R36, 0x1, RZ, 0xc0, !PT ;  /* 0x0000000124ff7812 */ /* 0x000fe400078ac0ff */
[----:B0-----:R-:W-:Y:S02]  /*42e0*/  PRMT R74, RZ, 0x7610, R74 ;  /* 0x00007610ff4a7816 */ /* 0x001fe4000000004a */
[----:B------:R-:W-:Y:S02]  /*42f0*/  SHF.R.U64 R36, R119, 0x14, RZ ;  /* 0x0000001477247819 */ /* 0x000fe400000012ff */
[----:B------:R-:W-:-:S02]  /*4300*/  PRMT R75, RZ, 0x7610, R75 ;  /* 0x00007610ff4b7816 */ /* 0x000fc4000000004b */
[----:B------:R0:W2:Y:S01]  /*4310*/  @P0 LDG.E.U8 R74, desc[UR24][R78.64] ;  /* 0x000000184e4a0981 */ /* 0x0000a2000c1e1100 */
[----:B------:R-:W-:Y:S02]  /*4320*/  LOP3.LUT P0, RZ, R36, 0x1, RZ, 0xc0, !PT ;  /* 0x0000000124ff7812 */ /* 0x000fe4000780c0ff */
[C---:B------:R-:W-:Y:S01]  /*4330*/  SHF.R.U64 R36, R119.reuse, 0x13, RZ ;  /* 0x0000001377247819 */ /* 0x040fe200000012ff */
[----:B------:R0:W2:Y:S01]  /*4340*/  @P3 LDG.E.U8 R75, desc[UR24][R80.64] ;  /* 0x00000018504b3981 */ /* 0x0000a2000c1e1100 */
[----:B-1----:R-:W-:Y:S02]  /*4350*/  PRMT R77, RZ, 0x7610, R77 ;  /* 0x00007610ff4d7816 */ /* 0x002fe4000000004d */
[----:B------:R-:W-:Y:S02]  /*4360*/  LOP3.LUT P3, RZ, R36, 0x1, RZ, 0xc0, !PT ;  /* 0x0000000124ff7812 */ /* 0x000fe4000786c0ff */
[----:B------:R-:W-:Y:S02]  /*4370*/  SHF.R.U64 R36, R119, 0x12, RZ ;  /* 0x0000001277247819 */ /* 0x000fe400000012ff */
[----:B------:R-:W-:Y:S01]  /*4380*/  PRMT R76, RZ, 0x7610, R76 ;  /* 0x00007610ff4c7816 */ /* 0x000fe2000000004c */
[----:B------:R-:W2:Y:S01]  /*4390*/  @P4 LDG.E.U8 R77, desc[UR24][R82.64] ;  /* 0x00000018524d4981 */ /* 0x000ea2000c1e1100 */
[----:B------:R-:W-:-:S02]  /*43a0*/  LOP3.LUT P4, RZ, R36, 0x1, RZ, 0xc0, !PT ;  /* 0x0000000124ff7812 */ /* 0x000fc4000788c0ff */
[C---:B------:R-:W-:Y:S02]  /*43b0*/  SHF.R.U64 R36, R119.reuse, 0x11, RZ ;  /* 0x0000001177247819 */ /* 0x040fe400000012ff */
[----:B0-----:R-:W-:Y:S01]  /*43c0*/  PRMT R78, RZ, 0x7610, R78 ;  /* 0x00007610ff4e7816 */ /* 0x001fe2000000004e */
[----:B------:R-:W2:Y:S01]  /*43d0*/  @P5 LDG.E.U8 R76, desc[UR24][R84.64] ;  /* 0x00000018544c5981 */ /* 0x000ea2000c1e1100 */
[----:B------:R-:W-:Y:S02]  /*43e0*/  LOP3.LUT P5, RZ, R36, 0x1, RZ, 0xc0, !PT ;  /* 0x0000000124ff7812 */ /* 0x000fe400078ac0ff */
[----:B------:R-:W-:Y:S02]  /*43f0*/  SHF.R.U64 R36, R119, 0x10, RZ ;  /* 0x0000001077247819 */ /* 0x000fe400000012ff */
[----:B------:R-:W-:Y:S01]  /*4400*/  PRMT R79, RZ, 0x7610, R79 ;  /* 0x00007610ff4f7816 */ /* 0x000fe2000000004f */
[----:B------:R-:W2:Y:S01]  /*4410*/  @P0 LDG.E.U8 R78, desc[UR24][R86.64] ;  /* 0x00000018564e0981 */ /* 0x000ea2000c1e1100 */
[----:B------:R-:W-:-:S02]  /*4420*/  PRMT R80, RZ, 0x7610, R80 ;  /* 0x00007610ff507816 */ /* 0x000fc40000000050 */
[----:B------:R-:W-:Y:S02]  /*4430*/  LOP3.LUT P0, RZ, R36, 0x1, RZ, 0xc0, !PT ;  /* 0x0000000124ff7812 */ /* 0x000fe4000780c0ff */
[----:B------:R-:W-:Y:S01]  /*4440*/  SHF.R.U64 R36, R119, 0xf, RZ ;  /* 0x0000000f77247819 */ /* 0x000fe200000012ff */
[----:B------:R0:W2:Y:S01]  /*4450*/  @P4 LDG.E.U8 R79, desc[UR24][R90.64] ;  /* 0x000000185a4f4981 */ /* 0x0000a2000c1e1100 */
[----:B------:R-:W-:Y:S01]  /*4460*/  IMAD R159, R113, 0x30, RZ ;  /* 0x00000030719f7824 */ /* 0x000fe200078e02ff */
[----:B------:R-:W-:Y:S02]  /*4470*/  PRMT R81, RZ, 0x7610, R81 ;  /* 0x00007610ff517816 */ /* 0x000fe40000000051 */
[----:B------:R1:W2:Y:S01]  /*4480*/  @P3 LDG.E.U8 R80, desc[UR24][R88.64] ;  /* 0x0000001858503981 */ /* 0x0002a2000c1e1100 */
[----:B------:R-:W-:Y:S02]  /*4490*/  LOP3.LUT P3, RZ, R36, 0x1, RZ, 0xc0, !PT ;  /* 0x0000000124ff7812 */ /* 0x000fe4000786c0ff */
[----:B0-----:R-:W-:Y:S01]  /*44a0*/  IADD3 R91, P4, PT, R41, UR20, RZ ;  /* 0x00000014295b7c10 */ /* 0x001fe2000ff9e0ff */
[----:B------:R-:W2:Y:S01]  /*44b0*/  @P5 LDG.E.U8 R81, desc[UR24][R96.64] ;  /* 0x0000001860515981 */ /* 0x000ea2000c1e1100 */
[----:B------:R-:W-:-:S02]  /*44c0*/  SHF.R.S32.HI R154, RZ, 0x1f, R159 ;  /* 0x0000001fff9a7819 */ /* 0x000fc4000001149f */
[----:B-1----:R-:W-:Y:S02]  /*44d0*/  IADD3.X R88, PT, PT, R42, UR22, RZ, P4, !PT ;  /* 0x000000162a587c10 */ /* 0x002fe4000a7fe4ff */
[----:B------:R-:W-:Y:S02]  /*44e0*/  SHF.R.U64 R37, R119, 0xe, RZ ;  /* 0x0000000e77257819 */ /* 0x000fe400000012ff */
[----:B------:R-:W-:Y:S01]  /*44f0*/  IADD3 R36, P4, PT, R159, R91, RZ ;  /* 0x0000005b9f247210 */ /* 0x000fe20007f9e0ff */
[----:B------:R-:W-:Y:S01]  /*4500*/  IMAD.IADD R100, R94, 0x1, R91 ;  /* 0x000000015e647824 */ /* 0x000fe200078e025b */
[----:B------:R-:W-:Y:S02]  /*4510*/  LOP3.LUT P5, RZ, R37, 0x1, RZ, 0xc0, !PT ;  /* 0x0000000125ff7812 */ /* 0x000fe400078ac0ff */
[----:B------:R-:W-:Y:S01]  /*4520*/  PRMT R82, RZ, 0x7610, R82 ;  /* 0x00007610ff527816 */ /* 0x000fe20000000052 */
[----:B------:R-:W-:Y:S01]  /*4530*/  IMAD.X R37, R154, 0x1, R88, P4 ;  /* 0x000000019a257824 */ /* 0x000fe200020e0658 */
[----:B------:R-:W-:Y:S01]  /*4540*/  PRMT R83, RZ, 0x7610, R83 ;  /* 0x00007610ff537816 */ /* 0x000fe20000000053 */
[----:B------:R-:W-:Y:S01]  /*4550*/  IMAD R71, R113, 0x31, RZ ;  /* 0x0000003171477824 */ /* 0x000fe200078e02ff */
[----:B------:R-:W-:Y:S01]  /*4560*/  SHF.R.U64 R70, R119, 0xb, RZ ;  /* 0x0000000b77467819 */ /* 0x000fe200000012ff */
[----:B------:R-:W-:Y:S01]  /*4570*/  IMAD R72, R113, 0x34, RZ ;  /* 0x0000003471487824 */ /* 0x000fe200078e02ff */
[----:B------:R-:W2:Y:S02]  /*4580*/  @P0 LDG.E.U8 R82, desc[UR24][R100.64] ;  /* 0x0000001864520981 */ /* 0x000ea4000c1e1100 */
[----:B------:R-:W-:-:S02]  /*4590*/  LOP3.LUT P4, RZ, R70, 0x1, RZ, 0xc0, !PT ;  /* 0x0000000146ff7812 */ /* 0x000fc4000788c0ff */
[----:B------:R0:W2:Y:S01]  /*45a0*/  @P3 LDG.E.U8 R83, desc[UR24][R36.64] ;  /* 0x0000001824533981 */ /* 0x0000a2000c1e1100 */
[----:B------:R-:W-:Y:S02]  /*45b0*/  SHF.R.S32.HI R154, RZ, 0x1f, R71 ;  /* 0x0000001fff9a7819 */ /* 0x000fe40000011447 */
[----:B------:R-:W-:Y:S02]  /*45c0*/  SHF.R.S32.HI R73, RZ, 0x1f, R72 ;  /* 0x0000001fff497819 */ /* 0x000fe40000011448 */
[-C--:B------:R-:W-:Y:S02]  /*45d0*/  IADD3 R70, P3, PT, R72, R91.reuse, RZ ;  /* 0x0000005b48467210 */ /* 0x080fe40007f7e0ff */
[----:B0-----:R-:W-:Y:S02]  /*45e0*/  IADD3 R36, P0, PT, R71, R91, RZ ;  /* 0x0000005b47247210 */ /* 0x001fe40007f1e0ff */
[C---:B------:R-:W-:Y:S02]  /*45f0*/  SHF.R.U64 R71, R119.reuse, 0xa, RZ ;  /* 0x0000000a77477819 */ /* 0x040fe400000012ff */
[----:B------:R-:W-:Y:S01]  /*4600*/  SHF.R.U64 R72, R119, 0x9, RZ ;  /* 0x0000000977487819 */ /* 0x000fe200000012ff */
[--C-:B------:R-:W-:Y:S01]  /*4610*/  IMAD.X R37, R154, 0x1, R88.reuse, P0 ;  /* 0x000000019a257824 */ /* 0x100fe200000e0658 */
[----:B------:R-:W-:Y:S01]  /*4620*/  LOP3.LUT P0, RZ, R71, 0x1, RZ, 0xc0, !PT ;  /* 0x0000000147ff7812 */ /* 0x000fe2000780c0ff */
[----:B------:R-:W-:Y:S01]  /*4630*/  IMAD.X R71, R73, 0x1, R88, P3 ;  /* 0x0000000149477824 */ /* 0x000fe200018e0658 */
[----:B------:R-:W-:-:S02]  /*4640*/  PRMT R86, RZ, 0x7610, R86 ;  /* 0x00007610ff567816 */ /* 0x000fc40000000056 */
[----:B------:R-:W-:Y:S01]  /*4650*/  PRMT R84, RZ, 0x7610, R84 ;  /* 0x00007610ff547816 */ /* 0x000fe20000000054 */
[C---:B------:R-:W-:Y:S02]  /*4660*/  IMAD R73, R113.reuse, 0x35, RZ ;  /* 0x0000003571497824 */ /* 0x040fe400078e02ff */
[----:B------:R-:W-:Y:S01]  /*4670*/  IMAD R160, R113, 0x36, RZ ;  /* 0x0000003671a07824 */ /* 0x000fe200078e02ff */
[----:B------:R-:W-:Y:S01]  /*4680*/  LOP3.LUT P3, RZ, R72, 0x1, RZ, 0xc0, !PT ;  /* 0x0000000148ff7812 */ /* 0x000fe2000786c0ff */
[----:B------:R0:W2:Y:S01]  /*4690*/  @P5 LDG.E.U8 R86, desc[UR24][R36.64] ;  /* 0x0000001824565981 */ /* 0x0000a2000c1e1100 */
[----:B------:R-:W-:Y:S02]  /*46a0*/  SHF.R.S32.HI R159, RZ, 0x1f, R73 ;  /* 0x0000001fff9f7819 */ /* 0x000fe40000011449 */
[----:B------:R-:W-:Y:S01]  /*46b0*/  SHF.R.S32.HI R154, RZ, 0x1f, R160 ;  /* 0x0000001fff9a7819 */ /* 0x000fe200000114a0 */
[----:B------:R1:W2:Y:S01]  /*46c0*/  @P4 LDG.E.U8 R84, desc[UR24][R70.64] ;  /* 0x0000001846544981 */ /* 0x0002a2000c1e1100 */
[----:B------:R-:W-:-:S02]  /*46d0*/  SHF.R.U64 R72, R119, 0x6, RZ ;  /* 0x0000000677487819 */ /* 0x000fc400000012ff */
[-C--:B0-----:R-:W-:Y:S02]  /*46e0*/  IADD3 R36, P4, PT, R73, R91.reuse, RZ ;  /* 0x0000005b49247210 */ /* 0x081fe40007f9e0ff */
[----:B------:R-:W-:Y:S02]  /*46f0*/  SHF.R.U64 R73, R119, 0x7, RZ ;  /* 0x0000000777497819 */ /* 0x000fe400000012ff */
[----:B-1----:R-:W-:Y:S01]  /*4700*/  IADD3 R70, P6, PT, R160, R91, RZ ;  /* 0x0000005ba0467210 */ /* 0x002fe20007fde0ff */
[--C-:B------:R-:W-:Y:S01]  /*4710*/  IMAD.X R37, R159, 0x1, R88.reuse, P4 ;  /* 0x000000019f257824 */ /* 0x100fe200020e0658 */
[----:B------:R-:W-:Y:S02]  /*4720*/  PRMT R87, RZ, 0x7610, R87 ;  /* 0x00007610ff577816 */ /* 0x000fe40000000057 */
[----:B------:R-:W-:Y:S01]  /*4730*/  PRMT R85, RZ, 0x7610, R85 ;  /* 0x00007610ff557816 */ /* 0x000fe20000000055 */
[----:B------:R-:W-:Y:S01]  /*4740*/  IMAD.X R71, R154, 0x1, R88, P6 ;  /* 0x000000019a477824 */ /* 0x000fe200030e0658 */
[----:B------:R-:W-:Y:S01]  /*4750*/  LOP3.LUT P5, RZ, R73, 0x1, RZ, 0xc0, !PT ;  /* 0x0000000149ff7812 */ /* 0x000fe200078ac0ff */
[----:B------:R-:W-:-:S02]  /*4760*/  IMAD R73, R113, 0x38, RZ ;  /* 0x0000003871497824 */ /* 0x000fc400078e02ff */
[----:B------:R-:W-:Y:S01]  /*4770*/  IMAD R160, R113, 0x39, RZ ;  /* 0x0000003971a07824 */ /* 0x000fe200078e02ff */
[----:B------:R-:W-:Y:S01]  /*4780*/  LOP3.LUT P4, RZ, R72, 0x1, RZ, 0xc0, !PT ;  /* 0x0000000148ff7812 */ /* 0x000fe2000788c0ff */
[----:B------:R0:W2:Y:S01]  /*4790*/  @P0 LDG.E.U8 R87, desc[UR24][R36.64] ;  /* 0x0000001824570981 */ /* 0x0000a2000c1e1100 */
[----:B------:R-:W-:Y:S02]  /*47a0*/  SHF.R.S32.HI R159, RZ, 0x1f, R73 ;  /* 0x0000001fff9f7819 */ /* 0x000fe40000011449 */
[----:B------:R-:W-:Y:S01]  /*47b0*/  SHF.R.S32.HI R154, RZ, 0x1f, R160 ;  /* 0x0000001fff9a7819 */ /* 0x000fe200000114a0 */
[----:B------:R1:W2:Y:S01]  /*47c0*/  @P3 LDG.E.U8 R85, desc[UR24][R70.64] ;  /* 0x0000001846553981 */ /* 0x0002a2000c1e1100 */
[----:B------:R-:W-:Y:S02]  /*47d0*/  SHF.R.U64 R72, R119, 0x4, RZ ;  /* 0x0000000477487819 */ /* 0x000fe400000012ff */
[-C--:B0-----:R-:W-:Y:S02]  /*47e0*/  IADD3 R36, P0, PT, R73, R91.reuse, RZ ;  /* 0x0000005b49247210 */ /* 0x081fe40007f1e0ff */
[----:B-1----:R-:W-:-:S03]  /*47f0*/  IADD3 R70, P3, PT, R160, R91, RZ ;  /* 0x0000005ba0467210 */ /* 0x002fc60007f7e0ff */
[----:B------:R-:W-:Y:S01]  /*4800*/  IMAD.X R37, R159, 0x1, R88, P0 ;  /* 0x000000019f257824 */ /* 0x000fe200000e0658 */
[----:B------:R-:W-:Y:S02]  /*4810*/  SHF.R.U64 R73, R119, 0x5, RZ ;  /* 0x0000000577497819 */ /* 0x000fe400000012ff */
[----:B------:R-:W-:Y:S01]  /*4820*/  PRMT R90, RZ, 0x7610, R90 ;  /* 0x00007610ff5a7816 */ /* 0x000fe2000000005a */
[----:B------:R-:W-:Y:S01]  /*4830*/  IMAD.X R71, R154, 0x1, R88, P3 ;  /* 0x000000019a477824 */ /* 0x000fe200018e0658 */
[----:B------:R-:W-:Y:S01]  /*4840*/  PRMT R89, RZ, 0x7610, R89 ;  /* 0x00007610ff597816 */ /* 0x000fe20000000059 */
[C---:B------:R-:W-:Y:S02]  /*4850*/  IMAD R160, R113.reuse, 0x3a, RZ ;  /* 0x0000003a71a07824 */ /* 0x040fe400078e02ff */
[----:B------:R-:W-:Y:S01]  /*4860*/  IMAD R159, R113, 0x3b, RZ ;  /* 0x0000003b719f7824 */ /* 0x000fe200078e02ff */
[----:B------:R-:W-:Y:S01]  /*4870*/  LOP3.LUT P0, RZ, R73, 0x1, RZ, 0xc0, !PT ;  /* 0x0000000149ff7812 */ /* 0x000fe2000780c0ff */
[----:B------:R0:W2:Y:S01]  /*4880*/  @P5 LDG.E.U8 R90, desc[UR24][R36.64] ;  /* 0x00000018245a5981 */ /* 0x0000a2000c1e1100 */
[----:B------:R-:W-:-:S02]  /*4890*/  LOP3.LUT P6, RZ, R72, 0x1, RZ, 0xc0, !PT ;  /* 0x0000000148ff7812 */ /* 0x000fc400078cc0ff */
[----:B------:R-:W-:Y:S01]  /*48a0*/  SHF.R.S32.HI R154, RZ, 0x1f, R160 ;  /* 0x0000001fff9a7819 */ /* 0x000fe200000114a0 */
[----:B------:R1:W2:Y:S01]  /*48b0*/  @P4 LDG.E.U8 R89, desc[UR24][R70.64] ;  /* 0x0000001846594981 */ /* 0x0002a2000c1e1100 */
[----:B------:R-:W-:Y:S02]  /*48c0*/  SHF.R.S32.HI R73, RZ, 0x1f, R159 ;  /* 0x0000001fff497819 */ /* 0x000fe4000001149f */
[-C--:B0-----:R-:W-:Y:S02]  /*48d0*/  IADD3 R36, P3, PT, R160, R91.reuse, RZ ;  /* 0x0000005ba0247210 */ /* 0x081fe40007f7e0ff */
[----:B-1----:R-:W-:Y:S02]  /*48e0*/  SHF.R.U64 R71, R119, 0x3, RZ ;  /* 0x0000000377477819 */ /* 0x002fe400000012ff */
[----:B------:R-:W-:Y:S01]  /*48f0*/  IADD3 R70, P4, PT, R159, R91, RZ ;  /* 0x0000005b9f467210 */ /* 0x000fe20007f9e0ff */
[----:B------:R-:W-:Y:S01]  /*4900*/  IMAD.X R37, R154, 0x1, R88, P3 ;  /* 0x000000019a257824 */ /* 0x000fe200018e0658 */
[----:B------:R-:W-:-:S02]  /*4910*/  LOP3.LUT P5, RZ, R71, 0x1, RZ, 0xc0, !PT ;  /* 0x0000000147ff7812 */ /* 0x000fc400078ac0ff */
[----:B------:R-:W-:Y:S01]  /*4920*/  PRMT R97, RZ, 0x7610, R97 ;  /* 0x00007610ff617816 */ /* 0x000fe20000000061 */
[----:B------:R-:W-:Y:S01]  /*4930*/  IMAD.X R71, R73, 0x1, R88, P4 ;  /* 0x0000000149477824 */ /* 0x000fe200020e0658 */
[----:B------:R-:W-:Y:S01]  /*4940*/  PRMT R96, RZ, 0x7610, R96 ;  /* 0x00007610ff607816 */ /* 0x000fe20000000060 */
[----:B------:R-:W-:-:S03]  /*4950*/  IMAD R154, R113, 0x3c, RZ ;  /* 0x0000003c719a7824 */ /* 0x000fc600078e02ff */
[----:B------:R-:W2:Y:S02]  /*4960*/  @P0 LDG.E.U8 R97, desc[UR24][R36.64] ;  /* 0x0000001824610981 */ /* 0x000ea4000c1e1100 */
[----:B------:R-:W-:Y:S02]  /*4970*/  SHF.R.S32.HI R73, RZ, 0x1f, R154 ;  /* 0x0000001fff497819 */ /* 0x000fe4000001149a */
[----:B------:R0:W2:Y:S01]  /*4980*/  @P6 LDG.E.U8 R96, desc[UR24][R70.64] ;  /* 0x0000001846606981 */ /* 0x0000a2000c1e1100 */
[C---:B------:R-:W-:Y:S02]  /*4990*/  SHF.R.U64 R72, R119.reuse, 0xd, RZ ;  /* 0x0000000d77487819 */ /* 0x040fe400000012ff */
[----:B------:R-:W-:Y:S02]  /*49a0*/  PRMT R100, RZ, 0x7610, R100 ;  /* 0x00007610ff647816 */ /* 0x000fe40000000064 */
[----:B0-----:R-:W-:Y:S01]  /*49b0*/  IADD3 R70, P0, PT, R154, R91, RZ ;  /* 0x0000005b9a467210 */ /* 0x001fe20007f1e0ff */
[----:B------:R-:W-:Y:S01]  /*49c0*/  VIADD R154, R120, 0x3f ;  /* 0x0000003f789a7836 */ /* 0x000fe20000000000 */
[----:B------:R-:W-:-:S02]  /*49d0*/  SHF.R.U64 R36, R119, 0xc, RZ ;  /* 0x0000000c77247819 */ /* 0x000fc400000012ff */
[----:B------:R-:W-:Y:S01]  /*49e0*/  LOP3.LUT P3, RZ, R72, 0x1, RZ, 0xc0, !PT ;  /* 0x0000000148ff7812 */ /* 0x000fe2000786c0ff */
[----:B------:R-:W-:Y:S01]  /*49f0*/  IMAD.X R71, R73, 0x1, R88, P0 ;  /* 0x0000000149477824 */ /* 0x000fe200000e0658 */
[----:B------:R-:W-:Y:S01]  /*4a00*/  ISETP.GT.AND P0, PT, R154, 0x3f, PT ;  /* 0x0000003f9a00780c */ /* 0x000fe20003f04270 */
[----:B------:R-:W-:Y:S01]  /*4a10*/  IMAD R72, R113, 0x33, RZ ;  /* 0x0000003371487824 */ /* 0x000fe200078e02ff */
[----:B------:R-:W-:Y:S02]  /*4a20*/  LOP3.LUT P4, RZ, R36, 0x1, RZ, 0xc0, !PT ;  /* 0x0000000124ff7812 */ /* 0x000fe4000788c0ff */
[----:B------:R-:W-:Y:S01]  /*4a30*/  ISETP.LT.AND P0, PT, R155, R120, P0 ;  /* 0x000000789b00720c */ /* 0x000fe20000701270 */
[----:B------:R0:W2:Y:S01]  /*4a40*/  @P5 LDG.E.U8 R100, desc[UR24][R70.64] ;  /* 0x0000001846645981 */ /* 0x0000a2000c1e1100 */
[----:B------:R-:W-:Y:S02]  /*4a50*/  SHF.R.S32.HI R73, RZ, 0x1f, R72 ;  /* 0x0000001fff497819 */ /* 0x000fe40000011448 */
[----:B------:R-:W-:-:S02]  /*4a60*/  PRMT R101, RZ, 0x7610, R101 ;  /* 0x00007610ff657816 */ /* 0x000fc40000000065 */
[----:B0-----:R-:W-:-:S05]  /*4a70*/  IADD3 R70, P5, PT, R72, R91, RZ ;  /* 0x0000005b48467210 */ /* 0x001fca0007fbe0ff */
[----:B------:R-:W-:Y:S01]  /*4a80*/  IMAD.X R71, R73, 0x1, R88, P5 ;  /* 0x0000000149477824 */ /* 0x000fe200028e0658 */
[----:B------:R-:W-:Y:S01]  /*4a90*/  PRMT R104, RZ, 0x7610, R104 ;  /* 0x00007610ff687816 */ /* 0x000fe20000000068 */
[----:B------:R-:W-:-:S03]  /*4aa0*/  IMAD R37, R113, 0x32, RZ ;  /* 0x0000003271257824 */ /* 0x000fc600078e02ff */
[----:B------:R0:W3:Y:S01]  /*4ab0*/  @P4 LDG.E.U8 R101, desc[UR24][R70.64] ;  /* 0x0000001846654981 */ /* 0x0000e2000c1e1100 */
[----:B------:R-:W-:Y:S02]  /*4ac0*/  PRMT R105, RZ, 0x7610, R105 ;  /* 0x00007610ff697816 */ /* 0x000fe40000000069 */
[----:B------:R-:W-:Y:S02]  /*4ad0*/  SHF.R.S32.HI R159, RZ, 0x1f, R37 ;  /* 0x0000001fff9f7819 */ /* 0x000fe40000011425 */
[----:B------:R-:W-:Y:S01]  /*4ae0*/  IADD3 R36, P6, PT, R37, R91, RZ ;  /* 0x0000005b25247210 */ /* 0x000fe20007fde0ff */
[----:B0-----:R-:W-:Y:S02]  /*4af0*/  @P0 IMAD.MOV.U32 R70, RZ, RZ, R4 ;  /* 0x000000ffff460224 */ /* 0x001fe400078e0004 */
[----:B------:R-:W-:Y:S01]  /*4b00*/  @P0 IMAD.MOV.U32 R71, RZ, RZ, R6 ;  /* 0x000000ffff470224 */ /* 0x000fe200078e0006 */
[----:B------:R-:W-:-:S04]  /*4b10*/  PRMT R103, RZ, 0x7610, R103 ;  /* 0x00007610ff677816 */ /* 0x000fc80000000067 */
[----:B------:R0:W3:Y:S01]  /*4b20*/  @P0 LDG.E.U8 R104, desc[UR24][R70.64] ;  /* 0x0000001846680981 */ /* 0x0000e2000c1e1100 */
[----:B------:R-:W-:Y:S01]  /*4b30*/  IMAD.X R37, R159, 0x1, R88, P6 ;  /* 0x000000019f257824 */ /* 0x000fe200030e0658 */
[----:B------:R-:W-:Y:S01]  /*4b40*/  PRMT R106, RZ, 0x7610, R106 ;  /* 0x00007610ff6a7816 */ /* 0x000fe2000000006a */
[----:B------:R-:W-:Y:S01]  /*4b50*/  IMAD R155, R113, 0x3d, RZ ;  /* 0x0000003d719b7824 */ /* 0x000fe200078e02ff */
[----:B------:R-:W-:Y:S02]  /*4b60*/  SHF.R.U64 R72, R119, 0x8, RZ ;  /* 0x0000000877487819 */ /* 0x000fe400000012ff */
[----:B------:R1:W3:Y:S01]  /*4b70*/  @P3 LDG.E.U8 R103, desc[UR24][R36.64] ;  /* 0x0000001824673981 */ /* 0x0002e2000c1e1100 */
[----:B0-----:R-:W-:Y:S02]  /*4b80*/  @P0 IMAD.MOV.U32 R70, RZ, RZ, R11 ;  /* 0x000000ffff460224 */ /* 0x001fe400078e000b */
[----:B------:R-:W-:-:S05]  /*4b90*/  @P0 IMAD.MOV.U32 R71, RZ, RZ, R14 ;  /* 0x000000ffff470224 */ /* 0x000fca00078e000e */
[----:B------:R0:W3:Y:S01]  /*4ba0*/  @P0 LDG.E.U8 R105, desc[UR24][R70.64] ;  /* 0x0000001846690981 */ /* 0x0000e2000c1e1100 */
[----:B-1----:R-:W-:Y:S02]  /*4bb0*/  SHF.R.U64 R37, R119, 0x2, RZ ;  /* 0x0000000277257819 */ /* 0x002fe400000012ff */
[----:B------:R-:W-:Y:S02]  /*4bc0*/  SHF.R.S32.HI R73, RZ, 0x1f, R155 ;  /* 0x0000001fff497819 */ /* 0x000fe4000001149b */
[----:B------:R-:W-:Y:S01]  /*4bd0*/  IADD3 R36, P3, PT, R155, R91, RZ ;  /* 0x0000005b9b247210 */ /* 0x000fe20007f7e0ff */
[----:B0-----:R-:W-:Y:S02]  /*4be0*/  @P0 IMAD.MOV.U32 R70, RZ, RZ, R19 ;  /* 0x000000ffff460224 */ /* 0x001fe400078e0013 */
[----:B------:R-:W-:Y:S01]  /*4bf0*/  @P0 IMAD.MOV.U32 R71, RZ, RZ, R22 ;  /* 0x000000ffff470224 */ /* 0x000fe200078e0016 */
[----:B------:R-:W-:Y:S02]  /*4c00*/  PRMT R107, RZ, 0x7610, R107 ;  /* 0x00007610ff6b7816 */ /* 0x000fe4000000006b */
[----:B------:R-:W-:-:S02]  /*4c10*/  SHF.R.U64 R119, R119, 0x1, RZ ;  /* 0x0000000177777819 */ /* 0x000fc400000012ff */
[----:B------:R0:W3:Y:S01]  /*4c20*/  @P0 LDG.E.U8 R106, desc[UR24][R70.64] ;  /* 0x00000018466a0981 */ /* 0x0000e2000c1e1100 */
[----:B------:R-:W-:Y:S01]  /*4c30*/  LOP3.LUT P4, RZ, R37, 0x1, RZ, 0xc0, !PT ;  /* 0x0000000125ff7812 */ /* 0x000fe2000788c0ff */
[----:B------:R-:W-:Y:S01]  /*4c40*/  IMAD.X R37, R73, 0x1, R88, P3 ;  /* 0x0000000149257824 */ /* 0x000fe200018e0658 */
[----:B------:R-:W-:Y:S02]  /*4c50*/  LOP3.LUT P3, RZ, R119, 0x1, RZ, 0xc0, !PT ;  /* 0x0000000177ff7812 */ /* 0x000fe4000786c0ff */
[----:B------:R-:W-:Y:S01]  /*4c60*/  PRMT R119, RZ, 0x7610, R119 ;  /* 0x00007610ff777816 */ /* 0x000fe20000000077 */
[----:B0-----:R-:W-:Y:S02]  /*4c70*/  @P0 IMAD.MOV.U32 R70, RZ, RZ, R27 ;  /* 0x000000ffff460224 */ /* 0x001fe400078e001b */
[----:B------:R-:W-:-:S05]  /*4c80*/  @P0 IMAD.MOV.U32 R71, RZ, RZ, R30 ;  /* 0x000000ffff470224 */ /* 0x000fca00078e001e */
[----:B------:R0:W3:Y:S01]  /*4c90*/  @P0 LDG.E.U8 R107, desc[UR24][R70.64] ;  /* 0x00000018466b0981 */ /* 0x0000e2000c1e1100 */
[----:B------:R-:W-:Y:S01]  /*4ca0*/  PRMT R120, RZ, 0x7610, R120 ;  /* 0x00007610ff787816 */ /* 0x000fe20000000078 */
[----:B0-----:R-:W-:Y:S02]  /*4cb0*/  @P0 IMAD.MOV.U32 R70, RZ, RZ, R5 ;  /* 0x000000ffff460224 */ /* 0x001fe400078e0005 */
[----:B------:R-:W-:-:S05]  /*4cc0*/  @P0 IMAD.MOV.U32 R71, RZ, RZ, R8 ;  /* 0x000000ffff470224 */ /* 0x000fca00078e0008 */
[----:B------:R0:W3:Y:S01]  /*4cd0*/  @P0 LDG.E.U8 R119, desc[UR24][R70.64] ;  /* 0x0000001846770981 */ /* 0x0000e2000c1e1100 */
[----:B------:R-:W-:Y:S01]  /*4ce0*/  PRMT R133, RZ, 0x7610, R133 ;  /* 0x00007610ff857816 */ /* 0x000fe20000000085 */
[----:B0-----:R-:W-:Y:S02]  /*4cf0*/  @P0 IMAD.MOV.U32 R70, RZ, RZ, R13 ;  /* 0x000000ffff460224 */ /* 0x001fe400078e000d */
[----:B------:R-:W-:-:S05]  /*4d00*/  @P0 IMAD.MOV.U32 R71, RZ, RZ, R16 ;  /* 0x000000ffff470224 */ /* 0x000fca00078e0010 */
[----:B------:R0:W5:Y:S01]  /*4d10*/  @P0 LDG.E.U8 R120, desc[UR24][R70.64] ;  /* 0x0000001846780981 */ /* 0x000162000c1e1100 */
[----:B------:R-:W-:Y:S02]  /*4d20*/  PRMT R136, RZ, 0x7610, R136 ;  /* 0x00007610ff887816 */ /* 0x000fe40000000088 */
[----:B------:R-:W-:Y:S02]  /*4d30*/  PRMT R141, RZ, 0x7610, R141 ;  /* 0x00007610ff8d7816 */ /* 0x000fe4000000008d */
[----:B------:R-:W-:Y:S01]  /*4d40*/  LOP3.LUT P5, RZ, R72, 0x1, RZ, 0xc0, !PT ;  /* 0x0000000148ff7812 */ /* 0x000fe200078ac0ff */
[----:B0-----:R-:W-:Y:S01]  /*4d50*/  @P0 IMAD.MOV.U32 R70, RZ, RZ, R21 ;  /* 0x000000ffff460224 */ /* 0x001fe200078e0015 */
[----:B------:R-:W-:Y:S01]  /*4d60*/  PRMT R138, RZ, 0x7610, R138 ;  /* 0x00007610ff8a7816 */ /* 0x000fe2000000008a */
[----:B------:R-:W-:Y:S01]  /*4d70*/  @P0 IMAD.MOV.U32 R71, RZ, RZ, R24 ;  /* 0x000000ffff470224 */ /* 0x000fe200078e0018 */
[----:B------:R-:W5:Y:S01]  /*4d80*/  @P4 LDG.E.U8 R141, desc[UR24][R36.64] ;  /* 0x00000018248d4981 */ /* 0x000f62000c1e1100 */
[----:B------:R-:W-:-:S03]  /*4d90*/  IMAD R72, R113, 0x3e, RZ ;  /* 0x0000003e71487824 */ /* 0x000fc600078e02ff */
[----:B------:R0:W5:Y:S01]  /*4da0*/  @P0 LDG.E.U8 R133, desc[UR24][R70.64] ;  /* 0x0000001846850981 */ /* 0x000162000c1e1100 */
[----:B------:R-:W-:Y:S01]  /*4db0*/  IMAD R155, R113, 0x37, RZ ;  /* 0x00000037719b7824 */ /* 0x000fe200078e02ff */
[----:B------:R-:W-:Y:S01]  /*4dc0*/  SHF.R.S32.HI R161, RZ, 0x1f, R72 ;  /* 0x0000001fffa17819 */ /* 0x000fe20000011448 */
[----:B0-----:R-:W-:Y:S02]  /*4dd0*/  @P0 IMAD.MOV.U32 R70, RZ, RZ, R29 ;  /* 0x000000ffff460224 */ /* 0x001fe400078e001d */
[----:B------:R-:W-:Y:S01]  /*4de0*/  @P0 IMAD.MOV.U32 R71, RZ, RZ, R32 ;  /* 0x000000ffff470224 */ /* 0x000fe200078e0020 */
[----:B------:R-:W-:-:S04]  /*4df0*/  IADD3 R36, P4, PT, R72, R91, RZ ;  /* 0x0000005b48247210 */ /* 0x000fc80007f9e0ff */
[----:B------:R0:W5:Y:S01]  /*4e00*/  @P0 LDG.E.U8 R136, desc[UR24][R70.64] ;  /* 0x0000001846880981 */ /* 0x000162000c1e1100 */
[----:B------:R-:W-:Y:S01]  /*4e10*/  PRMT R143, RZ, 0x7610, R143 ;  /* 0x00007610ff8f7816 */ /* 0x000fe2000000008f */
[----:B------:R-:W-:Y:S01]  /*4e20*/  IMAD.X R37, R161, 0x1, R88, P4 ;  /* 0x00000001a1257824 */ /* 0x000fe200020e0658 */
[----:B------:R-:W-:Y:S01]  /*4e30*/  SHF.R.S32.HI R160, RZ, 0x1f, R155 ;  /* 0x0000001fffa07819 */ /* 0x000fe2000001149b */
[----:B------:R-:W-:Y:S02]  /*4e40*/  @P0 IMAD.MOV.U32 R72, RZ, RZ, R15 ;  /* 0x000000ffff480224 */ /* 0x000fe400078e000f */
[----:B0-----:R-:W-:Y:S02]  /*4e50*/  @P0 IMAD.MOV.U32 R70, RZ, RZ, R7 ;  /* 0x000000ffff460224 */ /* 0x001fe400078e0007 */
[----:B------:R-:W-:Y:S02]  /*4e60*/  @P0 IMAD.MOV.U32 R71, RZ, RZ, R10 ;  /* 0x000000ffff470224 */ /* 0x000fe400078e000a */
[----:B------:R-:W-:-:S03]  /*4e70*/  @P0 IMAD.MOV.U32 R73, RZ, RZ, R18 ;  /* 0x000000ffff490224 */ /* 0x000fc600078e0012 */
[----:B------:R0:W5:Y:S01]  /*4e80*/  @P0 LDG.E.U8 R138, desc[UR24][R70.64] ;  /* 0x00000018468a0981 */ /* 0x000162000c1e1100 */
[----:B------:R-:W-:-:S03]  /*4e90*/  IMAD R159, R113, 0x3f, RZ ;  /* 0x0000003f719f7824 */ /* 0x000fc600078e02ff */
[----:B------:R1:W5:Y:S01]  /*4ea0*/  @P0 LDG.E.U8 R143, desc[UR24][R72.64] ;  /* 0x00000018488f0981 */ /* 0x000362000c1e1100 */
[----:B0-----:R-:W-:Y:S02]  /*4eb0*/  IADD3 R70, P4, PT, R155, R91, RZ ;  /* 0x0000005b9b467210 */ /* 0x001fe40007f9e0ff */
[----:B------:R-:W-:-:S03]  /*4ec0*/  PRMT R113, RZ, 0x7610, R113 ;  /* 0x00007610ff717816 */ /* 0x000fc60000000071 */
[----:B------:R-:W-:Y:S01]  /*4ed0*/  IMAD.X R71, R160, 0x1, R88, P4 ;  /* 0x00000001a0477824 */ /* 0x000fe200020e0658 */
[----:B-1----:R-:W-:Y:S02]  /*4ee0*/  IADD3 R72, P4, PT, R159, R91, RZ ;  /* 0x0000005b9f487210 */ /* 0x002fe40007f9e0ff */
[----:B------:R-:W-:Y:S01]  /*4ef0*/  PRMT R91, RZ, 0x7610, R91 ;  /* 0x00007610ff5b7816 */ /* 0x000fe2000000005b */
[----:B------:R0:W5:Y:S01]  /*4f00*/  @P3 LDG.E.U8 R113, desc[UR24][R36.64] ;  /* 0x0000001824713981 */ /* 0x000162000c1e1100 */
[----:B------:R-:W-:-:S04]  /*4f10*/  SHF.R.S32.HI R155, RZ, 0x1f, R159 ;  /* 0x0000001fff9b7819 */ /* 0x000fc8000001149f */
[----:B------:R1:W5:Y:S01]  /*4f20*/  @P5 LDG.E.U8 R91, desc[UR24][R70.64] ;  /* 0x00000018465b5981 */ /* 0x000362000c1e1100 */
[----:B------:R-:W-:Y:S01]  /*4f30*/  PRMT R147, RZ, 0x7610, R147 ;  /* 0x00007610ff937816 */ /* 0x000fe20000000093 */
[----:B0-----:R-:W-:Y:S02]  /*4f40*/  @P0 IMAD.MOV.U32 R36, RZ, RZ, R23 ;  /* 0x000000ffff240224 */ /* 0x001fe400078e0017 */
[----:B------:R-:W-:Y:S01]  /*4f50*/  @P0 IMAD.MOV.U32 R37, RZ, RZ, R26 ;  /* 0x000000ffff250224 */ /* 0x000fe200078e001a */
[----:B-1----:R-:W-:Y:S01]  /*4f60*/  PRMT R70, RZ, 0x7610, R70 ;  /* 0x00007610ff467816 */ /* 0x002fe20000000046 */
[----:B------:R-:W-:Y:S01]  /*4f70*/  IMAD.X R73, R155, 0x1, R88, P4 ;  /* 0x000000019b497824 */ /* 0x000fe200020e0658 */
[----:B------:R-:W-:-:S04]  /*4f80*/  PRMT R71, RZ, 0x7610, R71 ;  /* 0x00007610ff477816 */ /* 0x000fc80000000047 */
[----:B------:R0:W5:Y:S04]  /*4f90*/  @P0 LDG.E.U8 R70, desc[UR24][R36.64] ;  /* 0x0000001824460981 */ /* 0x000168000c1e1100 */
[----:B------:R1:W5:Y:S01]  /*4fa0*/  @!P2 LDG.E.U8 R147, desc[UR24][R72.64] ;  /* 0x000000184893a981 */ /* 0x000362000c1e1100 */
[----:B0-----:R-:W-:Y:S02]  /*4fb0*/  @P0 IMAD.MOV.U32 R36, RZ, RZ, R31 ;  /* 0x000000ffff240224 */ /* 0x001fe400078e001f */
[----:B------:R-:W-:Y:S01]  /*4fc0*/  @P0 IMAD.MOV.U32 R37, RZ, RZ, R34 ;  /* 0x000000ffff250224 */ /* 0x000fe200078e0022 */
[----:B-1----:R-:W-:-:S04]  /*4fd0*/  PRMT R72, RZ, 0x7610, R72 ;  /* 0x00007610ff487816 */ /* 0x002fc80000000048 */
[----:B------:R0:W5:Y:S01]  /*4fe0*/  @P0 LDG.E.U8 R71, desc[UR24][R36.64] ;  /* 0x0000001824470981 */ /* 0x000162000c1e1100 */
[----:B------:R-:W-:Y:S01]  /*4ff0*/  PRMT R73, RZ, 0x7610, R73 ;  /* 0x00007610ff497816 */ /* 0x000fe20000000049 */
[----:B0-----:R-:W-:Y:S02]  /*5000*/  @P0 IMAD.MOV.U32 R36, RZ, RZ, R9 ;  /* 0x000000ffff240224 */ /* 0x001fe400078e0009 */
[----:B------:R-:W-:-:S05]  /*5010*/  @P0 IMAD.MOV.U32 R37, RZ, RZ, R12 ;  /* 0x000000ffff250224 */ /* 0x000fca00078e000c */
        /* <DEDUP_REMOVED lines=8> */
[----:B------:R0:W5:Y:S02]  /*50a0*/  @P0 LDG.E.U8 R148, desc[UR24][R36.64] ;  /* 0x0000001824940981 */ /* 0x000164000c1e1100 */
[----:B0-----:R-:W-:Y:S02]  /*50b0*/  @P0 IMAD.MOV.U32 R36, RZ, RZ, R33 ;  /* 0x000000ffff240224 */ /* 0x001fe400078e0021 */
[----:B------:R-:W-:-:S05]  /*50c0*/  @P0 IMAD.MOV.U32 R37, RZ, RZ, R35 ;  /* 0x000000ffff250224 */ /* 0x000fca00078e0023 */
[----:B------:R0:W5:Y:S01]  /*50d0*/  @P0 LDG.E.U8 R149, desc[UR24][R36.64] ;  /* 0x0000001824950981 */ /* 0x000162000c1e1100 */
[----:B------:R-:W-:-:S04]  /*50e0*/  @!UP1 UIADD3 UR4, UPT, UPT, -UR5, 0x100000, URZ ;  /* 0x0010000005049890 */ /* 0x000fc8000fffe1ff */
[----:B------:R-:W-:Y:S02]  /*50f0*/  @!UP1 USHF.L.U32 UR5, UR4, 0xb, URZ ;  /* 0x0000000b04059899 */ /* 0x000fe400080006ff */
[----:B------:R-:W-:Y:S01]  /*5100*/  @!UP1 USHF.L.U32 UR4, UR4, 0x1, URZ ;  /* 0x0000000104049899 */ /* 0x000fe200080006ff */
[----:B------:R-:W-:Y:S01]  /*5110*/  VOTEU.ALL UP1, P1 ;  /* 0x0000000000ff7886 */ /* 0x000fe20000820000 */
[C---:B0-----:R-:W-:Y:S02]  /*5120*/  LOP3.LUT R36, R2.reuse, 0x10, RZ, 0x3c, !PT ;  /* 0x0000001002247812 */ /* 0x041fe400078e3cff */
[----:B------:R-:W-:-:S08]  /*5130*/  LOP3.LUT R37, R2, 0x20, RZ, 0x3c, !PT ;  /* 0x0000002002257812 */ /* 0x000fd000078e3cff */
[----:B------:R0:W1:Y:S01]  /*5140*/  @!UP1 SYNCS.EXCH.64 URZ, [UR10+0x5008], UR4 ;  /* 0x005008040aff95b2 */ /* 0x0000620008000100 */
[----:B--2---:R-:W-:Y:S04]  /*5150*/  STS.U8 [R2+UR10+0x400], R110 ;  /* 0x0004006e02007988 */ /* 0x004fe8000800000a */
[----:B------:R-:W-:Y:S04]  /*5160*/  STS.U8 [R2+UR10+0x800], R111 ;  /* 0x0008006f02007988 */ /* 0x000fe8000800000a */
[----:B------:R-:W-:Y:S04]  /*5170*/  STS.U8 [R2+UR10+0xc00], R112 ;  /* 0x000c007002007988 */ /* 0x000fe8000800000a */
[----:B------:R-:W-:Y:S04]  /*5180*/  STS.U8 [R2+UR10+0x1000], R102 ;  /* 0x0010006602007988 */ /* 0x000fe8000800000a */
[----:B------:R-:W-:Y:S04]  /*5190*/  STS.U8 [R2+UR10+0x1400], R75 ;  /* 0x0014004b02007988 */ /* 0x000fe8000800000a */
[----:B------:R2:W-:Y:S04]  /*51a0*/  STS.U8 [R2+UR10], R92 ;  /* 0x0000005c02007988 */ /* 0x0005e8000800000a */
[----:B------:R-:W-:Y:S04]  /*51b0*/  STS.U8 [R2+UR10+0x1800], R83 ;  /* 0x0018005302007988 */ /* 0x000fe8000800000a */
[----:B------:R-:W-:Y:S04]  /*51c0*/  STS.U8 [R2+UR10+0x1c00], R90 ;  /* 0x001c005a02007988 */ /* 0x000fe8000800000a */
[----:B------:R-:W-:Y:S01]  /*51d0*/  STS.U8 [R36+UR10+0x80], R109 ;  /* 0x0000806d24007988 */ /* 0x000fe2000800000a */
[----:B--2---:R-:W-:-:S03]  /*51e0*/  LOP3.LUT R92, R2, 0x40, RZ, 0x3c, !PT ;  /* 0x00000040025c7812 */ /* 0x004fc600078e3cff */
[----:B------:R-:W-:Y:S04]  /*51f0*/  STS.U8 [R36+UR10+0x480], R108 ;  /* 0x0004806c24007988 */ /* 0x000fe8000800000a */
[----:B------:R-:W-:Y:S04]  /*5200*/  STS.U8 [R36+UR10+0x880], R99 ;  /* 0x0008806324007988 */ /* 0x000fe8000800000a */
[----:B------:R-:W-:Y:S04]  /*5210*/  STS.U8 [R36+UR10+0xc80], R95 ;  /* 0x000c805f24007988 */ /* 0x000fe8000800000a */
[----:B------:R-:W-:Y:S04]  /*5220*/  STS.U8 [R36+UR10+0x1080], R65 ;  /* 0x0010804124007988 */ /* 0x000fe8000800000a */
[----:B------:R-:W-:Y:S04]  /*5230*/  STS.U8 [R36+UR10+0x1480], R77 ;  /* 0x0014804d24007988 */ /* 0x000fe8000800000a */
[----:B------:R-:W-:Y:S04]  /*5240*/  STS.U8 [R36+UR10+0x1880], R86 ;  /* 0x0018805624007988 */ /* 0x000fe8000800000a */
[----:B------:R-:W-:Y:S01]  /*5250*/  STS.U8 [R36+UR10+0x1c80], R89 ;  /* 0x001c805924007988 */ /* 0x000fe2000800000a */
[----:B------:R-:W-:-:S03]  /*5260*/  LOP3.LUT R88, R2, 0x50, RZ, 0x3c, !PT ;  /* 0x0000005002587812 */ /* 0x000fc600078e3cff */
[----:B------:R2:W-:Y:S04]  /*5270*/  STS.U8 [R37+UR10+0xd00], R38 ;  /* 0x000d002625007988 */ /* 0x0005e8000800000a */
[----:B----4-:R-:W-:Y:S01]  /*5280*/  STS.U8 [R37+UR10+0x100], R63 ;  /* 0x0001003f25007988 */ /* 0x010fe2000800000a */
[----:B--2---:R-:W-:-:S03]  /*5290*/  LOP3.LUT R38, R2, 0x30, RZ, 0x3c, !PT ;  /* 0x0000003002267812 */ /* 0x004fc600078e3cff */
[----:B------:R-:W-:Y:S04]  /*52a0*/  STS.U8 [R37+UR10+0x500], R62 ;  /* 0x0005003e25007988 */ /* 0x000fe8000800000a */
[----:B------:R-:W-:Y:S04]  /*52b0*/  STS.U8 [R37+UR10+0x900], R61 ;  /* 0x0009003d25007988 */ /* 0x000fe8000800000a */
[----:B------:R-:W-:Y:S04]  /*52c0*/  STS.U8 [R37+UR10+0x1100], R64 ;  /* 0x0011004025007988 */ /* 0x000fe8000800000a */
[----:B------:R-:W-:Y:S04]  /*52d0*/  STS.U8 [R37+UR10+0x1500], R76 ;  /* 0x0015004c25007988 */ /* 0x000fe8000800000a */
[----:B------:R-:W-:Y:S04]  /*52e0*/  STS.U8 [R37+UR10+0x1d00], R97 ;  /* 0x001d006125007988 */ /* 0x000fe8000800000a */
[----:B---3--:R-:W-:Y:S04]  /*52f0*/  STS.U8 [R37+UR10+0x1900], R103 ;  /* 0x0019006725007988 */ /* 0x008fe8000800000a */
[----:B------:R-:W-:Y:S04]  /*5300*/  STS.U8 [R38+UR10+0x180], R60 ;  /* 0x0001803c26007988 */ /* 0x000fe8000800000a */
[----:B------:R-:W-:Y:S04]  /*5310*/  STS.U8 [R38+UR10+0x580], R59 ;  /* 0x0005803b26007988 */ /* 0x000fe8000800000a */
[----:B------:R-:W-:Y:S04]  /*5320*/  STS.U8 [R38+UR10+0x980], R58 ;  /* 0x0009803a26007988 */ /* 0x000fe8000800000a */
[----:B------:R-:W-:Y:S04]  /*5330*/  STS.U8 [R38+UR10+0xd80], R57 ;  /* 0x000d803926007988 */ /* 0x000fe8000800000a */
[----:B------:R-:W-:Y:S04]  /*5340*/  STS.U8 [R38+UR10+0x1180], R67 ;  /* 0x0011804326007988 */ /* 0x000fe8000800000a */
[----:B------:R-:W-:Y:S04]  /*5350*/  STS.U8 [R38+UR10+0x1580], R78 ;  /* 0x0015804e26007988 */ /* 0x000fe8000800000a */
[----:B------:R-:W-:Y:S04]  /*5360*/  STS.U8 [R38+UR10+0x1d80], R96 ;  /* 0x001d806026007988 */ /* 0x000fe8000800000a */
[----:B------:R-:W-:Y:S04]  /*5370*/  STS.U8 [R38+UR10+0x1980], R101 ;  /* 0x0019806526007988 */ /* 0x000fe8000800000a */
[----:B-----5:R-:W-:Y:S04]  /*5380*/  STS.U8 [R92+UR10+0x200], R56 ;  /* 0x000200385c007988 */ /* 0x020fe8000800000a */
[----:B------:R-:W-:Y:S04]  /*5390*/  STS.U8 [R92+UR10+0x600], R55 ;  /* 0x000600375c007988 */ /* 0x000fe8000800000a */
[----:B------:R-:W-:Y:S04]  /*53a0*/  STS.U8 [R92+UR10+0xa00], R54 ;  /* 0x000a00365c007988 */ /* 0x000fe8000800000a */
[----:B------:R-:W-:Y:S04]  /*53b0*/  STS.U8 [R92+UR10+0xe00], R53 ;  /* 0x000e00355c007988 */ /* 0x000fe8000800000a */
[----:B------:R-:W-:Y:S04]  /*53c0*/  STS.U8 [R92+UR10+0x1200], R66 ;  /* 0x001200425c007988 */ /* 0x000fe8000800000a */
[----:B------:R-:W-:Y:S04]  /*53d0*/  STS.U8 [R92+UR10+0x1600], R80 ;  /* 0x001600505c007988 */ /* 0x000fe8000800000a */
[----:B------:R-:W-:Y:S04]  /*53e0*/  STS.U8 [R92+UR10+0x1a00], R84 ;  /* 0x001a00545c007988 */ /* 0x000fe8000800000a */
[----:B------:R-:W-:Y:S04]  /*53f0*/  STS.U8 [R92+UR10+0x1e00], R100 ;  /* 0x001e00645c007988 */ /* 0x000fe8000800000a */
[----:B------:R2:W-:Y:S04]  /*5400*/  STS.U8 [R88+UR10+0xa80], R39 ;  /* 0x000a802758007988 */ /* 0x0005e8000800000a */
        /* <DEDUP_REMOVED lines=8> */
[----:B------:R2:W-:Y:S04]  /*5490*/  STS.U8 [R39+UR10+0xb00], R40 ;  /* 0x000b002827007988 */ /* 0x0005e8000800000a */
[----:B------:R0:W-:Y:S01]  /*54a0*/  STS.U8 [R39+UR10+0x300], R48 ;  /* 0x0003003027007988 */ /* 0x0001e2000800000a */
[----:B--2---:R-:W-:-:S03]  /*54b0*/  LOP3.LUT R40, R2, 0x70, RZ, 0x3c, !PT ;  /* 0x0000007002287812 */ /* 0x004fc600078e3cff */
[----:B------:R0:W-:Y:S04]  /*54c0*/  STS.U8 [R39+UR10+0x700], R47 ;  /* 0x0007002f27007988 */ /* 0x0001e8000800000a */
        /* <DEDUP_REMOVED lines=28> */
[----:B------:R0:W-:Y:S01]  /*5690*/  STS.U8 [R38+UR10+0x4780], R149 ;  /* 0x0047809526007988 */ /* 0x0001e2000800000a */
[----:B-1----:R1:W-:Y:S06]  /*56a0*/  MEMBAR.ALL.CTA ;  /* 0x0000000000007992 */ /* 0x0023ec0000008000 */
[----:B-1----:R-:W1:Y:S02]  /*56b0*/  FENCE.VIEW.ASYNC.S ;  /* 0x00000000000073c6 */ /* 0x002e640000000000 */
[----:B-1----:R-:W-:Y:S01]  /*56c0*/  BAR.SYNC.DEFER_BLOCKING 0x0 ;  /* 0x0000000000007b1d */ /* 0x002fe20000010000 */
[----:B------:R-:W-:-:S04]  /*56d0*/  LOP3.LUT P0, RZ, R153, UR8, RZ, 0xfc, !PT ;  /* 0x0000000899ff7c12 */ /* 0x000fc8000f80fcff */
[C---:B------:R-:W-:Y:S02]  /*56e0*/  ISETP.LT.OR P2, PT, R154.reuse, 0x40, P0 ;  /* 0x000000409a00780c */ /* 0x040fe40000741670 */
[----:B------:R-:W-:Y:S01]  /*56f0*/  ISETP.GE.AND P3, PT, R154, 0x80, PT ;  /* 0x000000809a00780c */ /* 0x000fe20003f66270 */
[----:B------:R-:W-:-:S00]  /*5700*/  MEMBAR.ALL.CTA ;  /* 0x0000000000007992 */ /* 0x000fc00000008000 */
[----:B------:R-:W-:Y:S06]  /*5710*/  MEMBAR.ALL.GPU ;  /* 0x0000000000007992 */ /* 0x000fec000000a000 */
[----:B------:R-:W-:-:S00]  /*5720*/  ERRBAR ;  /* 0x00000000000079ab */ /* 0x000fc00000000000 */
[----:B------:R-:W-:Y:S08]  /*5730*/  CGAERRBAR ;  /* 0x00000000000075ab */ /* 0x000ff00000000000 */
[----:B------:R-:W-:Y:S06]  /*5740*/  UCGABAR_ARV ;  /* 0x00000000000079c7 */ /* 0x000fec0008000000 */
[----:B------:R-:W-:Y:S01]  /*5750*/  UCGABAR_WAIT ;  /* 0x0000000000007dc7 */ /* 0x000fe20008000000 */
[----:B------:R-:W-:Y:S01]  /*5760*/  CCTL.IVALL ;  /* 0x00000000ff00798f */ /* 0x000fe20002000000 */
[----:B0-----:R-:W-:Y:S05]  /*5770*/  @P2 BRA `(.L_x_12) ;  /* 0x0000000000602947 */ /* 0x001fea0003800000 */
[----:B------:R-:W-:Y:S02]  /*5780*/  UIADD3 UR4, UPT, UPT, UR10, 0x4000, URZ ;  /* 0x000040000a047890 */ /* 0x000fe4000fffe0ff */
[----:B------:R-:W-:Y:S02]  /*5790*/  USHF.R.U32.HI UR5, URZ, 0x4, UR10 ;  /* 0x00000004ff057899 */ /* 0x000fe4000801160a */
[----:B------:R-:W-:Y:S02]  /*57a0*/  USHF.R.U32.HI UR6, URZ, 0x4, UR4 ;  /* 0x00000004ff067899 */ /* 0x000fe40008011604 */
[----:B------:R-:W-:Y:S02]  /*57b0*/  USGXT.U32 UR4, UR5, 0xe ;  /* 0x0000000e0504789a */ /* 0x000fe40008000000 */
[----:B------:R-:W-:Y:S01]  /*57c0*/  USGXT.U32 UR6, UR6, 0xe ;  /* 0x0000000e0606789a */ /* 0x000fe20008000000 */
[----:B------:R-:W-:Y:S01]  /*57d0*/  UMOV UR8, 0x100 ;  /* 0x0000010000087882 */ /* 0x000fe20000000000 */
[----:B------:R-:W-:Y:S01]  /*57e0*/  UMOV UR9, 0x40004040 ;  /* 0x4000404000097882 */ /* 0x000fe20000000000 */
[----:B------:R-:W-:Y:S01]  /*57f0*/  UMOV UR14, 0xfffffffe ;  /* 0xfffffffe000e7882 */ /* 0x000fe20000000000 */
[----:B------:R-:W-:Y:S01]  /*5800*/  UMOV UR15, 0x7fffbfdf ;  /* 0x7fffbfdf000f7882 */ /* 0x000fe20000000000 */
[----:B------:R-:W-:Y:S01]  /*5810*/  UMOV UR5, URZ ;  /* 0x000000ff00057c82 */ /* 0x000fe20008000000 */
[----:B------:R-:W-:Y:S01]  /*5820*/  UMOV UR7, URZ ;  /* 0x000000ff00077c82 */ /* 0x000fe20008000000 */
[----:B------:R-:W-:-:S02]  /*5830*/  UIADD3.64 UR8, UPT, UPT, UR4, UR8, URZ ;  /* 0x0000000804087297 */ /* 0x000fc4000fffe0ff */
[----:B------:R-:W-:Y:S01]  /*5840*/  UIADD3.64 UR14, UPT, UPT, UR6, -UR14, URZ ;  /* 0x8000000e060e7297 */ /* 0x000fe2000fffe0ff */
[----:B------:R-:W-:Y:S01]  /*5850*/  UMOV UR16, 0x0 ;  /* 0x0000000000107882 */ /* 0x000fe20000000000 */
[----:B------:R-:W-:Y:S01]  /*5860*/  UMOV UR17, 0x10108490 ;  /* 0x1010849000117882 */ /* 0x000fe20000000000 */
[----:B------:R-:W-:Y:S01]  /*5870*/  UMOV UR5, 0x40004040 ;  /* 0x4000404000057882 */ /* 0x000fe20000000000 */
[----:B------:R-:W-:Y:S01]  /*5880*/  UMOV UR7, 0x80004020 ;  /* 0x8000402000077882 */ /* 0x000fe20000000000 */
[----:B------:R-:W-:Y:S01]  /*5890*/  UMOV UR18, 0x0 ;  /* 0x0000000000127882 */ /* 0x000fe20000000000 */
[----:B------:R-:W-:Y:S01]  /*58a0*/  UMOV UR19, 0x10108490 ;  /* 0x1010849000137882 */ /* 0x000fe20000000000 */
[----:B------:R-:W-:Y:S01]  /*58b0*/  UMOV UR13, 0x3 ;  /* 0x00000003000d7882 */ /* 0x000fe20000000000 */
[----:B------:R0:W-:Y:S01]  /*58c0*/  UTCQMMA.2CTA gdesc[UR4], gdesc[UR6], tmem[UR26], tmem[UR16], idesc[UR17], !UPT ;  /* 0x00ff1006040075ea */ /* 0x0001e2000fa0031a */
[----:B------:R0:W-:Y:S01]  /*58d0*/  UTCQMMA.2CTA gdesc[UR8], gdesc[UR14], tmem[UR26], tmem[UR18], idesc[UR19], UPT ;  /* 0x00ff120e080075ea */ /* 0x0001e2000ba0031a */
[----:B------:R0:W-:Y:S01]  /*58e0*/  UTCBAR.2CTA.MULTICAST [UR12], URZ, UR13 ;  /* 0x000000ff0c0073e9 */ /* 0x0001e2000820080d */
[----:B------:R-:W-:Y:S01]  /*58f0*/  NOP ;  /* 0x0000000000007918 */ /* 0x000fe20000000000 */
.L_x_12:
[----:B0-----:R-:W-:Y:S01]  /*5900*/  UMOV UR4, URZ ;  /* 0x000000ff00047c82 */ /* 0x001fe20008000000 */
[----:B------:R-:W-:Y:S05]  /*5910*/  @!P3 BRA `(.L_x_13) ;  /* 0x0000002800c4b947 */ /* 0x000fea0003800000 */
[----:B------:R-:W0:Y:S01]  /*5920*/  LDCU.64 UR4, c[0x0][0x3a8] ;  /* 0x00007500ff0477ac */ /* 0x000e220008000a00 */
[----:B------:R-:W-:Y:S01]  /*5930*/  SHF.R.S32.HI R43, RZ, 0x1f, R154 ;  /* 0x0000001fff2b7819 */ /* 0x000fe2000001149a */
[----:B------:R-:W-:Y:S01]  /*5940*/  IMAD.U32 R44, RZ, RZ, UR20 ;  /* 0x00000014ff2c7e24 */ /* 0x000fe2000f8e00ff */
[----:B------:R-:W-:Y:S02]  /*5950*/  UMOV UR14, 0x100 ;  /* 0x00000100000e7882 */ /* 0x000fe40000000000 */
[----:B------:R-:W-:Y:S01]  /*5960*/  LEA.HI R43, R43, R154, RZ, 0x6 ;  /* 0x0000009a2b2b7211 */ /* 0x000fe200078f30ff */
[----:B------:R-:W-:Y:S01]  /*5970*/  UMOV UR15, 0x40004040 ;  /* 0x40004040000f7882 */ /* 0x000fe20000000000 */
[----:B------:R-:W-:Y:S01]  /*5980*/  UMOV UR16, 0xfffffffe ;  /* 0xfffffffe00107882 */ /* 0x000fe20000000000 */
[----:B------:R-:W-:Y:S01]  /*5990*/  UMOV UR17, 0x7fffbfdf ;  /* 0x7fffbfdf00117882 */ /* 0x000fe20000000000 */
[----:B------:R-:W-:Y:S01]  /*59a0*/  SHF.R.S32.HI R43, RZ, 0x6, R43 ;  /* 0x00000006ff2b7819 */ /* 0x000fe2000001142b */
[----:B------:R-:W-:Y:S01]  /*59b0*/  UMOV UR7, URZ ;  /* 0x000000ff00077c82 */ /* 0x000fe20008000000 */
[----:B------:R-:W-:Y:S01]  /*59c0*/  UMOV UR9, URZ ;  /* 0x000000ff00097c82 */ /* 0x000fe20008000000 */
[----:B------:R-:W1:Y:S01]  /*59d0*/  LDCU UR23, c[0x0][0x3a8] ;  /* 0x00007500ff1777ac */ /* 0x000e620008000800 */
[----:B------:R-:W-:Y:S01]  /*59e0*/  VIMNMX R43, PT, PT, R43, 0x2, !PT ;  /* 0x000000022b2b7848 */ /* 0x000fe20007fe0100 */
[----:B------:R-:W-:-:S04]  /*59f0*/  UMOV UR19, 0x1 ;  /* 0x0000000100137882 */ /* 0x000fc80000000000 */
[----:B------:R-:W-:Y:S01]  /*5a00*/  VIADD R43, R43, 0xffffffff ;  /* 0xffffffff2b2b7836 */ /* 0x000fe20000000000 */
[----:B0-----:R-:W-:Y:S02]  /*5a10*/  USHF.L.U32 UR13, UR4, 0x6, URZ ;  /* 0x00000006040d7899 */ /* 0x001fe400080006ff */
[----:B------:R-:W-:Y:S02]  /*5a20*/  USHF.L.U32 UR18, UR5, 0x6, URZ ;  /* 0x0000000605127899 */ /* 0x000fe400080006ff */
[----:B------:R-:W-:Y:S01]  /*5a30*/  UIADD3 UR4, UPT, UPT, UR10, 0x2000, URZ ;  /* 0x000020000a047890 */ /* 0x000fe2000fffe0ff */
[----:B------:R-:W-:Y:S01]  /*5a40*/  R2UR UR20, R43 ;  /* 0x000000002b1472ca */ /* 0x000fe200000e0000 */
[----:B------:R-:W-:Y:S01]  /*5a50*/  UIADD3 UR5, UPT, UPT, UR10, 0x4800, URZ ;  /* 0x000048000a057890 */ /* 0x000fe2000fffe0ff */
[----:B------:R-:W-:Y:S01]  /*5a60*/  IMAD.U32 R43, RZ, RZ, UR22 ;  /* 0x00000016ff2b7e24 */ /* 0x000fe2000f8e00ff */
[----:B------:R-:W-:Y:S02]  /*5a70*/  USHF.R.S32.HI UR21, URZ, 0x1f, UR13 ;  /* 0x0000001fff157899 */ /* 0x000fe4000801140d */
[----:B------:R-:W-:Y:S01]  /*5a80*/  IADD3 R41, P2, P3, R41, UR13, R44 ;  /* 0x0000000d29297c10 */ /* 0x000fe2000fb5e02c */
[----:B------:R-:W-:-:S02]  /*5a90*/  USHF.R.U32.HI UR4, URZ, 0x4, UR4 ;  /* 0x00000004ff047899 */ /* 0x000fc40008011604 */
[----:B------:R-:W-:Y:S02]  /*5aa0*/  USHF.R.U32.HI UR5, URZ, 0x4, UR5 ;  /* 0x00000004ff057899 */ /* 0x000fe40008011605 */
[----:B------:R-:W-:Y:S01]  /*5ab0*/  USGXT.U32 UR6, UR4, 0xe ;  /* 0x0000000e0406789a */ /* 0x000fe20008000000 */
[----:B------:R-:W-:Y:S01]  /*5ac0*/  IADD3.X R42, PT, PT, R42, UR21, R43, P2, P3 ;  /* 0x000000152a2a7c10 */ /* 0x000fe200097e642b */
[----:B------:R-:W-:Y:S01]  /*5ad0*/  USGXT.U32 UR8, UR5, 0xe ;  /* 0x0000000e0508789a */ /* 0x000fe20008000000 */
[----:B------:R-:W-:Y:S01]  /*5ae0*/  IMAD.MOV.U32 R43, RZ, RZ, RZ ;  /* 0x000000ffff2b7224 */ /* 0x000fe200078e00ff */
[----:B------:R-:W-:Y:S02]  /*5af0*/  USHF.R.S32.HI UR22, URZ, 0x1f, UR18 ;  /* 0x0000001fff167899 */ /* 0x000fe40008011412 */
[----:B------:R-:W-:Y:S02]  /*5b00*/  UIADD3.64 UR14, UPT, UPT, UR6, UR14, URZ ;  /* 0x0000000e060e7297 */ /* 0x000fe4000fffe0ff */
[----:B------:R-:W-:Y:S01]  /*5b10*/  UIADD3.64 UR16, UPT, UPT, UR8, -UR16, URZ ;  /* 0x8000001008107297 */ /* 0x000fe2000fffe0ff */
[----:B-1----:R-:W-:-:S11]  /*5b20*/  UMOV UR5, URZ ;  /* 0x000000ff00057c82 */ /* 0x002fd60008000000 */
.L_x_16:
[----:B------:R-:W-:Y:S01]  /*5b30*/  IMAD.U32 R43, R43, -0x80000000, RZ ;  /* 0x800000002b2b7824 */ /* 0x000fe200078e00ff */
[----:B------:R-:W-:Y:S02]  /*5b40*/  ISETP.GT.AND P2, PT, R3, 0x1, PT ;  /* 0x000000010300780c */ /* 0x000fe40003f44270 */
[----:B------:R-:W-:Y:S01]  /*5b50*/  IADD3 R46, P5, PT, R41, UR23, RZ ;  /* 0x00000017292e7c10 */ /* 0x000fe2000ffbe0ff */
[----:B------:R-:W0:Y:S02]  /*5b60*/  SYNCS.PHASECHK.TRANS64.TRYWAIT P3, [UR12], R43 ;  /* 0x0000002bff0075a7 */ /* 0x000e24000806110c */
[----:B0-----:R-:W-:Y:S10]  /*5b70*/  @!P3 BRA `(.L_x_14) ;  /* 0x0000004c0040b947 */ /* 0x001ff40003800000 */
.L_x_24:
[----:B------:R-:W0:Y:S01]  /*5b80*/  LDC R44, c[0x0][0x3a8] ;  /* 0x0000ea00ff2c7b82 */ /* 0x000e220000000800 */
[----:B------:R-:W-:Y:S02]  /*5b90*/  PRMT R77, RZ, 0x7610, R77 ;  /* 0x00007610ff4d7816 */ /* 0x000fe4000000004d */
[C---:B------:R-:W-:Y:S02]  /*5ba0*/  ISETP.GT.AND P4, PT, R3.reuse, 0x2, PT ;  /* 0x000000020300780c */ /* 0x040fe40003f84270 */
[----:B------:R-:W-:-:S03]  /*5bb0*/  ISETP.GT.AND P3, PT, R3, 0x3, PT ;  /* 0x000000030300780c */ /* 0x000fc60003f64270 */
[----:B------:R-:W1:Y:S01]  /*5bc0*/  LDC R48, c[0x0][0x3a8] ;  /* 0x0000ea00ff307b82 */ /* 0x000e620000000800 */
[----:B------:R-:W-:-:S07]  /*5bd0*/  PRMT R72, RZ, 0x7610, R72 ;  /* 0x00007610ff487816 */ /* 0x000fce0000000048 */
[----:B------:R-:W2:Y:S01]  /*5be0*/  LDC R51, c[0x0][0x3a8] ;  /* 0x0000ea00ff337b82 */ /* 0x000ea20000000800 */
[----:B0-----:R-:W-:-:S07]  /*5bf0*/  SHF.R.S32.HI R44, RZ, 0x1f, R44 ;  /* 0x0000001fff2c7819 */ /* 0x001fce000001142c */
[----:B------:R-:W0:Y:S01]  /*5c00*/  LDC R53, c[0x0][0x3a8] ;  /* 0x0000ea00ff357b82 */ /* 0x000e220000000800 */
[----:B------:R-:W-:Y:S02]  /*5c10*/  IMAD.X R47, R44, 0x1, R42, P5 ;  /* 0x000000012c2f7824 */ /* 0x000fe400028e062a */
[----:B-1----:R-:W-:-:S05]  /*5c20*/  IMAD R48, R48, 0x3, RZ ;  /* 0x0000000330307824 */ /* 0x002fca00078e02ff */
[----:B------:R-:W1:Y:S01]  /*5c30*/  LDC R44, c[0x0][0x3a8] ;  /* 0x0000ea00ff2c7b82 */ /* 0x000e620000000800 */
[----:B------:R3:W4:Y:S01]  /*5c40*/  @P2 LDG.E.U8 R77, desc[UR24][R46.64] ;  /* 0x000000182e4d2981 */ /* 0x000722000c1e1100 */
[----:B------:R-:W-:Y:S02]  /*5c50*/  SHF.R.S32.HI R49, RZ, 0x1f, R48 ;  /* 0x0000001fff317819 */ /* 0x000fe40000011430 */
[----:B------:R-:W-:Y:S02]  /*5c60*/  PRMT R62, RZ, 0x7610, R62 ;  /* 0x00007610ff3e7816 */ /* 0x000fe4000000003e */
[----:B------:R-:W-:Y:S02]  /*5c70*/  PRMT R67, RZ, 0x7610, R67 ;  /* 0x00007610ff437816 */ /* 0x000fe40000000043 */
[----:B------:R-:W5:Y:S01]  /*5c80*/  LDC R84, c[0x0][0x3a8] ;  /* 0x0000ea00ff547b82 */ /* 0x000f620000000800 */
[----:B---3--:R-:W-:-:S07]  /*5c90*/  IADD3 R46, P5, PT, R48, R41, RZ ;  /* 0x00000029302e7210 */ /* 0x008fce0007fbe0ff */
[----:B------:R-:W3:Y:S01]  /*5ca0*/  LDC R48, c[0x0][0x3a8] ;  /* 0x0000ea00ff307b82 */ /* 0x000ee20000000800 */
[----:B-1----:R-:W-:-:S05]  /*5cb0*/  IMAD.SHL.U32 R44, R44, 0x2, RZ ;  /* 0x000000022c2c7824 */ /* 0x002fca00078e00ff */
[----:B------:R-:W-:Y:S02]  /*5cc0*/  SHF.R.S32.HI R43, RZ, 0x1f, R44 ;  /* 0x0000001fff2b7819 */ /* 0x000fe4000001142c */
[----:B------:R-:W-:-:S05]  /*5cd0*/  IADD3 R44, P6, PT, R44, R41, RZ ;  /* 0x000000292c2c7210 */ /* 0x000fca0007fde0ff */
[----:B------:R-:W-:Y:S02]  /*5ce0*/  IMAD.X R45, R43, 0x1, R42, P6 ;  /* 0x000000012b2d7824 */ /* 0x000fe400030e062a */
[----:B---3--:R-:W-:-:S03]  /*5cf0*/  IMAD.SHL.U32 R48, R48, 0x4, RZ ;  /* 0x0000000430307824 */ /* 0x008fc600078e00ff */
[----:B------:R1:W3:Y:S01]  /*5d00*/  @P4 LDG.E.U8 R72, desc[UR24][R44.64] ;  /* 0x000000182c484981 */ /* 0x0002e2000c1e1100 */
[----:B------:R-:W-:Y:S01]  /*5d10*/  IMAD.X R47, R49, 0x1, R42, P5 ;  /* 0x00000001312f7824 */ /* 0x000fe200028e062a */
[----:B------:R-:W-:Y:S02]  /*5d20*/  SHF.R.S32.HI R43, RZ, 0x1f, R48 ;  /* 0x0000001fff2b7819 */ /* 0x000fe40000011430 */
[----:B------:R-:W-:Y:S01]  /*5d30*/  ISETP.GT.AND P2, PT, R3, 0x4, PT ;  /* 0x000000040300780c */ /* 0x000fe20003f44270 */
[----:B--2---:R-:W-:Y:S01]  /*5d40*/  IMAD R51, R51, 0x5, RZ ;  /* 0x0000000533337824 */ /* 0x004fe200078e02ff */
[----:B------:R2:W3:Y:S01]  /*5d50*/  @P3 LDG.E.U8 R67, desc[UR24][R46.64] ;  /* 0x000000182e433981 */ /* 0x0004e2000c1e1100 */
[----:B-1----:R-:W-:Y:S02]  /*5d60*/  IADD3 R44, P5, PT, R48, R41, RZ ;  /* 0x00000029302c7210 */ /* 0x002fe40007fbe0ff */
[----:B------:R-:W1:Y:S03]  /*5d70*/  LDC R48, c[0x0][0x3a8] ;  /* 0x0000ea00ff307b82 */ /* 0x000e660000000800 */
[----:B------:R-:W-:-:S05]  /*5d80*/  IMAD.X R45, R43, 0x1, R42, P5 ;  /* 0x000000012b2d7824 */ /* 0x000fca00028e062a */
[----:B------:R0:W3:Y:S01]  /*5d90*/  @P2 LDG.E.U8 R62, desc[UR24][R44.64] ;  /* 0x000000182c3e2981 */ /* 0x0000e2000c1e1100 */
[----:B------:R-:W-:Y:S02]  /*5da0*/  SHF.R.S32.HI R43, RZ, 0x1f, R51 ;  /* 0x0000001fff2b7819 */ /* 0x000fe40000011433 */
[----:B--2---:R-:W-:Y:S02]  /*5db0*/  IADD3 R46, P6, PT, R51, R41, RZ ;  /* 0x00000029332e7210 */ /* 0x004fe40007fde0ff */
[----:B------:R-:W2:Y:S01]  /*5dc0*/  LDC R51, c[0x0][0x3a8] ;  /* 0x0000ea00ff337b82 */ /* 0x000ea20000000800 */
[----:B-1----:R-:W-:-:S05]  /*5dd0*/  IMAD R48, R48, 0x6, RZ ;  /* 0x0000000630307824 */ /* 0x002fca00078e02ff */
[----:B------:R-:W-:Y:S02]  /*5de0*/  SHF.R.S32.HI R49, RZ, 0x1f, R48 ;  /* 0x0000001fff317819 */ /* 0x000fe40000011430 */
[----:B0-----:R-:W-:Y:S02]  /*5df0*/  IADD3 R44, P5, PT, R48, R41, RZ ;  /* 0x00000029302c7210 */ /* 0x001fe40007fbe0ff */
[----:B------:R-:W0:Y:S01]  /*5e00*/  LDC R48, c[0x0][0x3a8] ;  /* 0x0000ea00ff307b82 */ /* 0x000e220000000800 */
[C---:B------:R-:W-:Y:S02]  /*5e10*/  ISETP.GT.AND P4, PT, R3.reuse, 0x5, PT ;  /* 0x000000050300780c */ /* 0x040fe40003f84270 */
[----:B------:R-:W-:Y:S01]  /*5e20*/  ISETP.GT.AND P3, PT, R3, 0x6, PT ;  /* 0x000000060300780c */ /* 0x000fe20003f64270 */
[--C-:B------:R-:W-:Y:S01]  /*5e30*/  IMAD.X R47, R43, 0x1, R42.reuse, P6 ;  /* 0x000000012b2f7824 */ /* 0x100fe200030e062a */
[----:B------:R-:W-:Y:S02]  /*5e40*/  PRMT R57, RZ, 0x7610, R57 ;  /* 0x00007610ff397816 */ /* 0x000fe40000000039 */
[----:B------:R-:W-:Y:S01]  /*5e50*/  ISETP.GT.AND P2, PT, R3, 0x7, PT ;  /* 0x000000070300780c */ /* 0x000fe20003f44270 */
[----:B------:R-:W-:Y:S01]  /*5e60*/  IMAD.X R45, R49, 0x1, R42, P5 ;  /* 0x00000001312d7824 */ /* 0x000fe200028e062a */
[----:B------:R-:W-:Y:S01]  /*5e70*/  PRMT R52, RZ, 0x7610, R52 ;  /* 0x00007610ff347816 */ /* 0x000fe20000000034 */
[----:B--2---:R-:W-:-:S04]  /*5e80*/  IMAD.SHL.U32 R51, R51, 0x8, RZ ;  /* 0x0000000833337824 */ /* 0x004fc800078e00ff */
[----:B------:R1:W2:Y:S01]  /*5e90*/  @P4 LDG.E.U8 R57, desc[UR24][R46.64] ;  /* 0x000000182e394981 */ /* 0x0002a2000c1e1100 */
[----:B------:R-:W-:Y:S01]  /*5ea0*/  ISETP.GT.AND P4, PT, R3, 0x8, PT ;  /* 0x000000080300780c */ /* 0x000fe20003f84270 */
[----:B------:R-:W-:Y:S02]  /*5eb0*/  IMAD R53, R53, 0x9, RZ ;  /* 0x0000000935357824 */ /* 0x000fe400078e02ff */
[----:B------:R0:W2:Y:S02]  /*5ec0*/  @P3 LDG.E.U8 R52, desc[UR24][R44.64] ;  /* 0x000000182c343981 */ /* 0x0000a4000c1e1100 */
[----:B0-----:R-:W-:-:S05]  /*5ed0*/  IMAD R48, R48, 0x7, RZ ;  /* 0x0000000730307824 */ /* 0x001fca00078e02ff */
[----:B------:R-:W-:Y:S02]  /*5ee0*/  SHF.R.S32.HI R43, RZ, 0x1f, R48 ;  /* 0x0000001fff2b7819 */ /* 0x000fe40000011430 */
[-C--:B------:R-:W-:Y:S02]  /*5ef0*/  IADD3 R48, P5, PT, R48, R41.reuse, RZ ;  /* 0x0000002930307210 */ /* 0x080fe40007fbe0ff */
[----:B-1----:R-:W-:Y:S02]  /*5f00*/  PRMT R47, RZ, 0x7610, R47 ;  /* 0x00007610ff2f7816 */ /* 0x002fe4000000002f */
[----:B------:R-:W-:Y:S01]  /*5f10*/  IADD3 R44, P6, PT, R51, R41, RZ ;  /* 0x00000029332c7210 */ /* 0x000fe20007fde0ff */
[----:B------:R-:W-:Y:S01]  /*5f20*/  IMAD.X R49, R43, 0x1, R42, P5 ;  /* 0x000000012b317824 */ /* 0x000fe200028e062a */
[----:B------:R-:W-:Y:S02]  /*5f30*/  SHF.R.S32.HI R43, RZ, 0x1f, R51 ;  /* 0x0000001fff2b7819 */ /* 0x000fe40000011433 */
[----:B------:R-:W-:-:S02]  /*5f40*/  ISETP.GT.AND P3, PT, R3, 0x9, PT ;  /* 0x000000090300780c */ /* 0x000fc40003f64270 */
[----:B------:R0:W2:Y:S01]  /*5f50*/  @P2 LDG.E.U8 R47, desc[UR24][R48.64] ;  /* 0x00000018302f2981 */ /* 0x0000a2000c1e1100 */
[----:B------:R-:W-:Y:S01]  /*5f60*/  PRMT R87, RZ, 0x7610, R87 ;  /* 0x00007610ff577816 */ /* 0x000fe20000000057 */
[----:B------:R-:W-:Y:S01]  /*5f70*/  IMAD.X R45, R43, 0x1, R42, P6 ;  /* 0x000000012b2d7824 */ /* 0x000fe200030e062a */
[----:B------:R-:W-:Y:S02]  /*5f80*/  SHF.R.S32.HI R51, RZ, 0x1f, R53 ;  /* 0x0000001fff337819 */ /* 0x000fe40000011435 */
[----:B------:R-:W-:Y:S02]  /*5f90*/  ISETP.GT.AND P2, PT, R3, 0xa, PT ;  /* 0x0000000a0300780c */ /* 0x000fe40003f44270 */
[----:B------:R-:W-:Y:S01]  /*5fa0*/  PRMT R76, RZ, 0x7610, R76 ;  /* 0x00007610ff4c7816 */ /* 0x000fe2000000004c */
[----:B------:R1:W2:Y:S01]  /*5fb0*/  @P4 LDG.E.U8 R87, desc[UR24][R44.64] ;  /* 0x000000182c574981 */ /* 0x0002a2000c1e1100 */
[----:B0-----:R-:W-:Y:S02]  /*5fc0*/  IADD3 R48, P5, PT, R53, R41, RZ ;  /* 0x0000002935307210 */ /* 0x001fe40007fbe0ff */
[----:B------:R-:W-:-:S03]  /*5fd0*/  SHF.R.S32.HI R43, RZ, 0x1f, R165 ;  /* 0x0000001fff2b7819 */ /* 0x000fc600000114a5 */
[--C-:B------:R-:W-:Y:S01]  /*5fe0*/  IMAD.X R49, R51, 0x1, R42.reuse, P5 ;  /* 0x0000000133317824 */ /* 0x100fe200028e062a */
[----:B-1----:R-:W-:Y:S02]  /*5ff0*/  IADD3 R44, P5, PT, R165, R41, RZ ;  /* 0x00000029a52c7210 */ /* 0x002fe40007fbe0ff */
[----:B------:R-:W-:Y:S02]  /*6000*/  ISETP.GT.AND P4, PT, R3, 0xb, PT ;  /* 0x0000000b0300780c */ /* 0x000fe40003f84270 */
[----:B------:R0:W2:Y:S01]  /*6010*/  @P3 LDG.E.U8 R76, desc[UR24][R48.64] ;  /* 0x00000018304c3981 */ /* 0x0000a2000c1e1100 */
[----:B------:R-:W-:Y:S01]  /*6020*/  PRMT R71, RZ, 0x7610, R71 ;  /* 0x00007610ff477816 */ /* 0x000fe20000000047 */
[----:B------:R-:W-:Y:S01]  /*6030*/  IMAD.X R45, R43, 0x1, R42, P5 ;  /* 0x000000012b2d7824 */ /* 0x000fe200028e062a */
[----:B------:R-:W-:Y:S02]  /*6040*/  SHF.R.S32.HI R43, RZ, 0x1f, R164 ;  /* 0x0000001fff2b7819 */ /* 0x000fe400000114a4 */
[----:B------:R-:W-:-:S02]  /*6050*/  ISETP.GT.AND P3, PT, R3, 0xc, PT ;  /* 0x0000000c0300780c */ /* 0x000fc40003f64270 */
[----:B------:R1:W2:Y:S01]  /*6060*/  @P2 LDG.E.U8 R71, desc[UR24][R44.64] ;  /* 0x000000182c472981 */ /* 0x0002a2000c1e1100 */
[-C--:B0-----:R-:W-:Y:S02]  /*6070*/  IADD3 R48, P6, PT, R164, R41.reuse, RZ ;  /* 0x00000029a4307210 */ /* 0x081fe40007fde0ff */
[----:B------:R-:W-:Y:S02]  /*6080*/  PRMT R66, RZ, 0x7610, R66 ;  /* 0x00007610ff427816 */ /* 0x000fe40000000042 */
[----:B------:R-:W-:Y:S01]  /*6090*/  SHF.R.S32.HI R51, RZ, 0x1f, R163 ;  /* 0x0000001fff337819 */ /* 0x000fe200000114a3 */
[--C-:B------:R-:W-:Y:S01]  /*60a0*/  IMAD.X R49, R43, 0x1, R42.reuse, P6 ;  /* 0x000000012b317824 */ /* 0x100fe200030e062a */
[----:B-1----:R-:W-:Y:S02]  /*60b0*/  IADD3 R44, P5, PT, R163, R41, RZ ;  /* 0x00000029a32c7210 */ /* 0x002fe40007fbe0ff */
[----:B------:R-:W-:Y:S02]  /*60c0*/  ISETP.GT.AND P2, PT, R3, 0xd, PT ;  /* 0x0000000d0300780c */ /* 0x000fe40003f44270 */
[----:B------:R0:W2:Y:S01]  /*60d0*/  @P4 LDG.E.U8 R66, desc[UR24][R48.64] ;  /* 0x0000001830424981 */ /* 0x0000a2000c1e1100 */
[----:B------:R-:W-:Y:S01]  /*60e0*/  PRMT R61, RZ, 0x7610, R61 ;  /* 0x00007610ff3d7816 */ /* 0x000fe2000000003d */
[----:B------:R-:W-:Y:S01]  /*60f0*/  IMAD.X R45, R51, 0x1, R42, P5 ;  /* 0x00000001332d7824 */ /* 0x000fe200028e062a */
[----:B------:R-:W-:-:S02]  /*6100*/  SHF.R.S32.HI R43, RZ, 0x1f, R162 ;  /* 0x0000001fff2b7819 */ /* 0x000fc400000114a2 */
[----:B------:R-:W-:Y:S02]  /*6110*/  ISETP.GT.AND P4, PT, R3, 0xe, PT ;  /* 0x0000000e0300780c */ /* 0x000fe40003f84270 */
[----:B------:R-:W-:Y:S01]  /*6120*/  PRMT R56, RZ, 0x7610, R56 ;  /* 0x00007610ff387816 */ /* 0x000fe20000000038 */
[----:B------:R1:W2:Y:S01]  /*6130*/  @P3 LDG.E.U8 R61, desc[UR24][R44.64] ;  /* 0x000000182c3d3981 */ /* 0x0002a2000c1e1100 */
[----:B0-----:R-:W-:-:S05]  /*6140*/  IADD3 R48, P5, PT, R162, R41, RZ ;  /* 0x00000029a2307210 */ /* 0x001fca0007fbe0ff */
[----:B------:R-:W-:Y:S01]  /*6150*/  IMAD.X R49, R43, 0x1, R42, P5 ;  /* 0x000000012b317824 */ /* 0x000fe200028e062a */
[----:B------:R-:W-:Y:S02]  /*6160*/  SHF.R.S32.HI R43, RZ, 0x1f, R158 ;  /* 0x0000001fff2b7819 */ /* 0x000fe4000001149e */
[----:B-1----:R-:W-:Y:S02]  /*6170*/  IADD3 R44, P6, PT, R158, R41, RZ ;  /* 0x000000299e2c7210 */ /* 0x002fe40007fde0ff */
[----:B------:R-:W-:Y:S01]  /*6180*/  ISETP.GT.AND P3, PT, R3, 0xf, PT ;  /* 0x0000000f0300780c */ /* 0x000fe20003f64270 */
[----:B------:R0:W2:Y:S01]  /*6190*/  @P2 LDG.E.U8 R56, desc[UR24][R48.64] ;  /* 0x0000001830382981 */ /* 0x0000a2000c1e1100 */
[----:B------:R-:W-:Y:S01]  /*61a0*/  PRMT R51, RZ, 0x7610, R51 ;  /* 0x00007610ff337816 */ /* 0x000fe20000000033 */
[----:B------:R-:W-:Y:S01]  /*61b0*/  IMAD.X R45, R43, 0x1, R42, P6 ;  /* 0x000000012b2d7824 */ /* 0x000fe200030e062a */
[----:B------:R-:W-:Y:S02]  /*61c0*/  SHF.R.S32.HI R53, RZ, 0x1f, R157 ;  /* 0x0000001fff357819 */ /* 0x000fe4000001149d */
[----:B------:R-:W-:-:S02]  /*61d0*/  ISETP.GT.AND P2, PT, R3, 0x10, PT ;  /* 0x000000100300780c */ /* 0x000fc40003f44270 */
[----:B------:R-:W-:Y:S01]  /*61e0*/  PRMT R46, RZ, 0x7610, R46 ;  /* 0x00007610ff2e7816 */ /* 0x000fe2000000002e */
[----:B------:R1:W2:Y:S01]  /*61f0*/  @P4 LDG.E.U8 R51, desc[UR24][R44.64] ;  /* 0x000000182c334981 */ /* 0x0002a2000c1e1100 */
[----:B0-----:R-:W-:Y:S02]  /*6200*/  IADD3 R48, P5, PT, R157, R41, RZ ;  /* 0x000000299d307210 */ /* 0x001fe40007fbe0ff */
[----:B------:R-:W-:-:S03]  /*6210*/  SHF.R.S32.HI R43, RZ, 0x1f, R156 ;  /* 0x0000001fff2b7819 */ /* 0x000fc6000001149c */
[----:B------:R-:W-:Y:S01]  /*6220*/  IMAD.X R49, R53, 0x1, R42, P5 ;  /* 0x0000000135317824 */ /* 0x000fe200028e062a */
        /* <DEDUP_REMOVED lines=11> */
[----:B------:R-:W-:Y:S01]  /*62e0*/  IMAD.X R49, R43, 0x1, R42, P6 ;  /* 0x000000012b317824 */ /* 0x000fe200030e062a */
        /* <DEDUP_REMOVED lines=13> */
[----:B------:R0:W2:Y:S01]  /*63c0*/  @P2 LDG.E.U8 R65, desc[UR24][R48.64] ;  /* 0x0000001830412981 */ /* 0x0000a2000c1e1100 */
[----:B------:R-:W-:Y:S02]  /*63d0*/  PRMT R60, RZ, 0x7610, R60 ;  /* 0x00007610ff3c7816 */ /* 0x000fe4000000003c */
[----:B------:R-:W-:Y:S01]  /*63e0*/  SHF.R.S32.HI R53, RZ, 0x1f, R145 ;  /* 0x0000001fff357819 */ /* 0x000fe20000011491 */
[----:B------:R-:W-:Y:S01]  /*63f0*/  IMAD.X R45, R43, 0x1, R42, P6 ;  /* 0x000000012b2d7824 */ /* 0x000fe200030e062a */
[----:B------:R-:W-:-:S02]  /*6400*/  ISETP.GT.AND P3, PT, R3, 0x15, PT ;  /* 0x000000150300780c */ /* 0x000fc40003f64270 */
[----:B------:R-:W-:Y:S02]  /*6410*/  ISETP.GT.AND P2, PT, R3, 0x16, PT ;  /* 0x000000160300780c */ /* 0x000fe40003f44270 */
[----:B------:R1:W2:Y:S01]  /*6420*/  @P4 LDG.E.U8 R60, desc[UR24][R44.64] ;  /* 0x000000182c3c4981 */ /* 0x0002a2000c1e1100 */
[----:B0-----:R-:W-:Y:S02]  /*6430*/  IADD3 R48, P5, PT, R145, R41, RZ ;  /* 0x0000002991307210 */ /* 0x001fe40007fbe0ff */
[----:B------:R-:W-:-:S03]  /*6440*/  SHF.R.S32.HI R43, RZ, 0x1f, R144 ;  /* 0x0000001fff2b7819 */ /* 0x000fc60000011490 */
[----:B------:R-:W-:Y:S01]  /*6450*/  IMAD.X R49, R53, 0x1, R42, P5 ;  /* 0x0000000135317824 */ /* 0x000fe200028e062a */
[----:B------:R-:W-:Y:S02]  /*6460*/  PRMT R55, RZ, 0x7610, R55 ;  /* 0x00007610ff377816 */ /* 0x000fe40000000037 */
[----:B-1----:R-:W-:Y:S02]  /*6470*/  IADD3 R44, P5, PT, R144, R41, RZ ;  /* 0x00000029902c7210 */ /* 0x002fe40007fbe0ff */
[----:B------:R-:W-:Y:S02]  /*6480*/  ISETP.GT.AND P4, PT, R3, 0x17, PT ;  /* 0x000000170300780c */ /* 0x000fe40003f84270 */
[----:B------:R0:W2:Y:S01]  /*6490*/  @P3 LDG.E.U8 R55, desc[UR24][R48.64] ;  /* 0x0000001830373981 */ /* 0x0000a2000c1e1100 */
[----:B------:R-:W-:Y:S01]  /*64a0*/  PRMT R50, RZ, 0x7610, R50 ;  /* 0x00007610ff327816 */ /* 0x000fe20000000032 */
[----:B------:R-:W-:Y:S01]  /*64b0*/  IMAD.X R45, R43, 0x1, R42, P5 ;  /* 0x000000012b2d7824 */ /* 0x000fe200028e062a */
[----:B------:R-:W-:-:S02]  /*64c0*/  SHF.R.S32.HI R43, RZ, 0x1f, R142 ;  /* 0x0000001fff2b7819 */ /* 0x000fc4000001148e */
[-C--:B------:R-:W-:Y:S02]  /*64d0*/  IADD3 R58, P6, PT, R142, R41.reuse, RZ ;  /* 0x000000298e3a7210 */ /* 0x080fe40007fde0ff */
[----:B------:R-:W-:Y:S01]  /*64e0*/  ISETP.GT.AND P3, PT, R3, 0x18, PT ;  /* 0x000000180300780c */ /* 0x000fe20003f64270 */
[----:B------:R1:W2:Y:S01]  /*64f0*/  @P2 LDG.E.U8 R50, desc[UR24][R44.64] ;  /* 0x000000182c322981 */ /* 0x0002a2000c1e1100 */
[----:B------:R-:W-:Y:S01]  /*6500*/  SHF.R.S32.HI R53, RZ, 0x1f, R140 ;  /* 0x0000001fff357819 */ /* 0x000fe2000001148c */
[--C-:B------:R-:W-:Y:S01]  /*6510*/  IMAD.X R59, R43, 0x1, R42.reuse, P6 ;  /* 0x000000012b3b7824 */ /* 0x100fe200030e062a */
[----:B0-----:R-:W-:Y:S02]  /*6520*/  IADD3 R48, P5, PT, R140, R41, RZ ;  /* 0x000000298c307210 */ /* 0x001fe40007fbe0ff */
[----:B------:R-:W-:Y:S02]  /*6530*/  ISETP.GT.AND P2, PT, R3, 0x19, PT ;  /* 0x000000190300780c */ /* 0x000fe40003f44270 */
[----:B-1----:R-:W-:Y:S01]  /*6540*/  PRMT R45, RZ, 0x7610, R45 ;  /* 0x00007610ff2d7816 */ /* 0x002fe2000000002d */
[----:B------:R-:W-:Y:S01]  /*6550*/  IMAD.X R49, R53, 0x1, R42, P5 ;  /* 0x0000000135317824 */ /* 0x000fe200028e062a */
[----:B------:R-:W-:-:S02]  /*6560*/  PRMT R79, RZ, 0x7610, R79 ;  /* 0x00007610ff4f7816 */ /* 0x000fc4000000004f */
[----:B------:R-:W-:Y:S02]  /*6570*/  SHF.R.S32.HI R43, RZ, 0x1f, R139 ;  /* 0x0000001fff2b7819 */ /* 0x000fe4000001148b */
[----:B------:R0:W2:Y:S01]  /*6580*/  @P4 LDG.E.U8 R45, desc[UR24][R58.64] ;  /* 0x000000183a2d4981 */ /* 0x0000a2000c1e1100 */
[----:B------:R-:W-:Y:S02]  /*6590*/  ISETP.GT.AND P4, PT, R3, 0x1a, PT ;  /* 0x0000001a0300780c */ /* 0x000fe40003f84270 */
[----:B------:R-:W-:Y:S01]  /*65a0*/  PRMT R74, RZ, 0x7610, R74 ;  /* 0x00007610ff4a7816 */ /* 0x000fe2000000004a */
[----:B------:R1:W2:Y:S01]  /*65b0*/  @P3 LDG.E.U8 R79, desc[UR24][R48.64] ;  /* 0x00000018304f3981 */ /* 0x0002a2000c1e1100 */
[-C--:B0-----:R-:W-:Y:S02]  /*65c0*/  IADD3 R58, P5, PT, R139, R41.reuse, RZ ;  /* 0x000000298b3a7210 */ /* 0x081fe40007fbe0ff */
[----:B-1----:R-:W-:-:S03]  /*65d0*/  IADD3 R48, P6, PT, R137, R41, RZ ;  /* 0x0000002989307210 */ /* 0x002fc60007fde0ff */
[--C-:B------:R-:W-:Y:S01]  /*65e0*/  IMAD.X R59, R43, 0x1, R42.reuse, P5 ;  /* 0x000000012b3b7824 */ /* 0x100fe200028e062a */
[----:B------:R-:W-:Y:S02]  /*65f0*/  SHF.R.S32.HI R43, RZ, 0x1f, R137 ;  /* 0x0000001fff2b7819 */ /* 0x000fe40000011489 */
[----:B------:R-:W-:Y:S02]  /*6600*/  ISETP.GT.AND P3, PT, R3, 0x1b, PT ;  /* 0x0000001b0300780c */ /* 0x000fe40003f64270 */
[----:B------:R0:W2:Y:S01]  /*6610*/  @P2 LDG.E.U8 R74, desc[UR24][R58.64] ;  /* 0x000000183a4a2981 */ /* 0x0000a2000c1e1100 */
[----:B------:R-:W-:Y:S01]  /*6620*/  PRMT R69, RZ, 0x7610, R69 ;  /* 0x00007610ff457816 */ /* 0x000fe20000000045 */
[----:B------:R-:W-:Y:S01]  /*6630*/  IMAD.X R49, R43, 0x1, R42, P6 ;  /* 0x000000012b317824 */ /* 0x000fe200030e062a */
[----:B------:R-:W-:Y:S02]  /*6640*/  SHF.R.S32.HI R53, RZ, 0x1f, R135 ;  /* 0x0000001fff357819 */ /* 0x000fe40000011487 */
[----:B0-----:R-:W-:-:S02]  /*6650*/  IADD3 R58, P5, PT, R135, R41, RZ ;  /* 0x00000029873a7210 */ /* 0x001fc40007fbe0ff */
[----:B------:R0:W2:Y:S01]  /*6660*/  @P4 LDG.E.U8 R69, desc[UR24][R48.64] ;  /* 0x0000001830454981 */ /* 0x0000a2000c1e1100 */
[----:B------:R-:W-:Y:S02]  /*6670*/  ISETP.GT.AND P2, PT, R3, 0x1c, PT ;  /* 0x0000001c0300780c */ /* 0x000fe40003f44270 */
[----:B------:R-:W-:Y:S01]  /*6680*/  PRMT R64, RZ, 0x7610, R64 ;  /* 0x00007610ff407816 */ /* 0x000fe20000000040 */
[----:B------:R-:W-:Y:S01]  /*6690*/  IMAD.X R59, R53, 0x1, R42, P5 ;  /* 0x00000001353b7824 */ /* 0x000fe200028e062a */
[----:B------:R-:W-:Y:S02]  /*66a0*/  SHF.R.S32.HI R43, RZ, 0x1f, R134 ;  /* 0x0000001fff2b7819 */ /* 0x000fe40000011486 */
[----:B------:R-:W-:Y:S02]  /*66b0*/  ISETP.GT.AND P4, PT, R3, 0x1d, PT ;  /* 0x0000001d0300780c */ /* 0x000fe40003f84270 */
[----:B------:R1:W2:Y:S01]  /*66c0*/  @P3 LDG.E.U8 R64, desc[UR24][R58.64] ;  /* 0x000000183a403981 */ /* 0x0002a2000c1e1100 */
[----:B0-----:R-:W-:-:S02]  /*66d0*/  IADD3 R48, P5, PT, R134, R41, RZ ;  /* 0x0000002986307210 */ /* 0x001fc40007fbe0ff */
[----:B------:R-:W-:-:S03]  /*66e0*/  IADD3 R80, P6, PT, R132, R41, RZ ;  /* 0x0000002984507210 */ /* 0x000fc60007fde0ff */
[----:B------:R-:W-:Y:S01]  /*66f0*/  IMAD.X R49, R43, 0x1, R42, P5 ;  /* 0x000000012b317824 */ /* 0x000fe200028e062a */
[----:B------:R-:W-:Y:S02]  /*6700*/  SHF.R.S32.HI R43, RZ, 0x1f, R132 ;  /* 0x0000001fff2b7819 */ /* 0x000fe40000011484 */
[----:B-1----:R-:W-:Y:S02]  /*6710*/  PRMT R59, RZ, 0x7610, R59 ;  /* 0x00007610ff3b7816 */ /* 0x002fe4000000003b */
[----:B------:R-:W-:Y:S01]  /*6720*/  ISETP.GT.AND P3, PT, R3, 0x1e, PT ;  /* 0x0000001e0300780c */ /* 0x000fe20003f64270 */
[----:B------:R-:W-:Y:S01]  /*6730*/  IMAD.X R81, R43, 0x1, R42, P6 ;  /* 0x000000012b517824 */ /* 0x000fe200030e062a */
[----:B------:R-:W-:Y:S02]  /*6740*/  PRMT R54, RZ, 0x7610, R54 ;  /* 0x00007610ff367816 */ /* 0x000fe40000000036 */
[----:B------:R-:W-:Y:S01]  /*6750*/  SHF.R.S32.HI R53, RZ, 0x1f, R131 ;  /* 0x0000001fff357819 */ /* 0x000fe20000011483 */
[----:B------:R0:W2:Y:S01]  /*6760*/  @P2 LDG.E.U8 R59, desc[UR24][R48.64] ;  /* 0x00000018303b2981 */ /* 0x0000a2000c1e1100 */
[----:B------:R-:W-:-:S02]  /*6770*/  IADD3 R82, P5, PT, R131, R41, RZ ;  /* 0x0000002983527210 */ /* 0x000fc40007fbe0ff */
[----:B------:R-:W-:Y:S01]  /*6780*/  ISETP.GT.AND P2, PT, R3, 0x1f, PT ;  /* 0x0000001f0300780c */ /* 0x000fe20003f44270 */
[----:B------:R1:W2:Y:S01]  /*6790*/  @P4 LDG.E.U8 R54, desc[UR24][R80.64] ;  /* 0x0000001850364981 */ /* 0x0002a2000c1e1100 */
[----:B------:R-:W-:Y:S01]  /*67a0*/  SHF.R.S32.HI R43, RZ, 0x1f, R130 ;  /* 0x0000001fff2b7819 */ /* 0x000fe20000011482 */
[----:B------:R-:W-:Y:S01]  /*67b0*/  IMAD.X R83, R53, 0x1, R42, P5 ;  /* 0x0000000135537824 */ /* 0x000fe200028e062a */
[----:B0-----:R-:W-:Y:S02]  /*67c0*/  PRMT R49, RZ, 0x7610, R49 ;  /* 0x00007610ff317816 */ /* 0x001fe40000000031 */
[----:B-1----:R-:W-:Y:S02]  /*67d0*/  IADD3 R80, P5, PT, R130, R41, RZ ;  /* 0x0000002982507210 */ /* 0x002fe40007fbe0ff */
[----:B------:R-:W-:Y:S02]  /*67e0*/  ISETP.GT.AND P4, PT, R3, 0x20, PT ;  /* 0x000000200300780c */ /* 0x000fe40003f84270 */
[----:B------:R0:W2:Y:S01]  /*67f0*/  @P3 LDG.E.U8 R49, desc[UR24][R82.64] ;  /* 0x0000001852313981 */ /* 0x0000a2000c1e1100 */
[----:B------:R-:W-:Y:S01]  /*6800*/  PRMT R44, RZ, 0x7610, R44 ;  /* 0x00007610ff2c7816 */ /* 0x000fe2000000002c */
[----:B------:R-:W-:Y:S01]  /*6810*/  IMAD.X R81, R43, 0x1, R42, P5 ;  /* 0x000000012b517824 */ /* 0x000fe200028e062a */
[----:B------:R-:W-:-:S02]  /*6820*/  SHF.R.S32.HI R43, RZ, 0x1f, R129 ;  /* 0x0000001fff2b7819 */ /* 0x000fc40000011481 */
[----:B------:R-:W-:Y:S02]  /*6830*/  ISETP.GT.AND P3, PT, R3, 0x21, PT ;  /* 0x000000210300780c */ /* 0x000fe40003f64270 */
[----:B------:R1:W2:Y:S01]  /*6840*/  @P2 LDG.E.U8 R44, desc[UR24][R80.64] ;  /* 0x00000018502c2981 */ /* 0x0002a2000c1e1100 */
[-C--:B0-----:R-:W-:Y:S02]  /*6850*/  IADD3 R82, P6, PT, R129, R41.reuse, RZ ;  /* 0x0000002981527210 */ /* 0x081fe40007fde0ff */
[----:B------:R-:W-:Y:S02]  /*6860*/  PRMT R78, RZ, 0x7610, R78 ;  /* 0x00007610ff4e7816 */ /* 0x000fe4000000004e */
[----:B------:R-:W-:Y:S01]  /*6870*/  SHF.R.S32.HI R53, RZ, 0x1f, R128 ;  /* 0x0000001fff357819 */ /* 0x000fe20000011480 */
[----:B------:R-:W-:Y:S01]  /*6880*/  IMAD.X R83, R43, 0x1, R42, P6 ;  /* 0x000000012b537824 */ /* 0x000fe200030e062a */
[----:B-1----:R-:W-:Y:S02]  /*6890*/  IADD3 R80, P5, PT, R128, R41, RZ ;  /* 0x0000002980507210 */ /* 0x002fe40007fbe0ff */
        /* <DEDUP_REMOVED lines=31> */
[----:B0-----:R-:W-:Y:S02]  /*6a90*/  IADD3 R82, P6, PT, R123, R41, RZ ;  /* 0x000000297b527210 */ /* 0x001fe40007fde0ff */
[----:B------:R-:W-:-:S03]  /*6aa0*/  PRMT R48, RZ, 0x7610, R48 ;  /* 0x00007610ff307816 */ /* 0x000fc60000000030 */
[----:B------:R-:W-:Y:S01]  /*6ab0*/  IMAD.X R83, R43, 0x1, R42, P6 ;  /* 0x000000012b537824 */ /* 0x000fe200030e062a */
[----:B-1----:R-:W-:Y:S02]  /*6ac0*/  SHF.R.S32.HI R81, RZ, 0x1f, R122 ;  /* 0x0000001fff517819 */ /* 0x002fe4000001147a */
[----:B------:R-:W-:Y:S02]  /*6ad0*/  IADD3 R80, P5, PT, R122, R41, RZ ;  /* 0x000000297a507210 */ /* 0x000fe40007fbe0ff */
[----:B------:R0:W2:Y:S01]  /*6ae0*/  @P4 LDG.E.U8 R48, desc[UR24][R82.64] ;  /* 0x0000001852304981 */ /* 0x0000a2000c1e1100 */
[----:B------:R-:W-:Y:S02]  /*6af0*/  ISETP.GT.AND P2, PT, R3, 0x28, PT ;  /* 0x000000280300780c */ /* 0x000fe40003f44270 */
[----:B------:R-:W-:Y:S01]  /*6b00*/  PRMT R43, RZ, 0x7610, R43 ;  /* 0x00007610ff2b7816 */ /* 0x000fe2000000002b */
[----:B------:R-:W-:Y:S01]  /*6b10*/  IMAD.X R81, R81, 0x1, R42, P5 ;  /* 0x0000000151517824 */ /* 0x000fe200028e062a */
[----:B------:R-:W-:-:S02]  /*6b20*/  ISETP.GT.AND P4, PT, R3, 0x29, PT ;  /* 0x000000290300780c */ /* 0x000fc40003f84270 */
[----:B------:R-:W-:Y:S02]  /*6b30*/  PRMT R89, RZ, 0x7610, R89 ;  /* 0x00007610ff597816 */ /* 0x000fe40000000059 */
[----:B------:R1:W2:Y:S01]  /*6b40*/  @P3 LDG.E.U8 R43, desc[UR24][R80.64] ;  /* 0x00000018502b3981 */ /* 0x0002a2000c1e1100 */
[----:B0-----:R-:W-:Y:S02]  /*6b50*/  SHF.R.S32.HI R83, RZ, 0x1f, R121 ;  /* 0x0000001fff537819 */ /* 0x001fe40000011479 */
[----:B------:R-:W-:-:S05]  /*6b60*/  IADD3 R82, P5, PT, R121, R41, RZ ;  /* 0x0000002979527210 */ /* 0x000fca0007fbe0ff */
[----:B------:R-:W-:Y:S01]  /*6b70*/  IMAD.X R83, R83, 0x1, R42, P5 ;  /* 0x0000000153537824 */ /* 0x000fe200028e062a */
[----:B-1----:R-:W-:Y:S02]  /*6b80*/  SHF.R.S32.HI R81, RZ, 0x1f, R118 ;  /* 0x0000001fff517819 */ /* 0x002fe40000011476 */
[----:B------:R-:W-:Y:S02]  /*6b90*/  IADD3 R80, P6, PT, R118, R41, RZ ;  /* 0x0000002976507210 */ /* 0x000fe40007fde0ff */
[----:B------:R0:W2:Y:S01]  /*6ba0*/  @P2 LDG.E.U8 R89, desc[UR24][R82.64] ;  /* 0x0000001852592981 */ /* 0x0000a2000c1e1100 */
[----:B------:R-:W-:Y:S02]  /*6bb0*/  PRMT R90, RZ, 0x7610, R90 ;  /* 0x00007610ff5a7816 */ /* 0x000fe4000000005a */
[----:B------:R-:W-:Y:S01]  /*6bc0*/  ISETP.GT.AND P3, PT, R3, 0x2a, PT ;  /* 0x0000002a0300780c */ /* 0x000fe20003f64270 */
        /* <DEDUP_REMOVED lines=17> */
[----:B------:R-:W-:Y:S02]  /*6ce0*/  IADD3 R82, P6, PT, R115, R41, RZ ;  /* 0x0000002973527210 */ /* 0x000fe40007fde0ff */
[----:B------:R-:W-:-:S03]  /*6cf0*/  PRMT R97, RZ, 0x7610, R97 ;  /* 0x00007610ff617816 */ /* 0x000fc60000000061 */
[----:B------:R-:W-:Y:S01]  /*6d00*/  IMAD.X R83, R83, 0x1, R42, P6 ;  /* 0x0000000153537824 */ /* 0x000fe200030e062a */
[----:B-1----:R-:W-:Y:S02]  /*6d10*/  SHF.R.S32.HI R81, RZ, 0x1f, R114 ;  /* 0x0000001fff517819 */ /* 0x002fe40000011472 */
[----:B------:R-:W-:Y:S02]  /*6d20*/  IADD3 R80, P5, PT, R114, R41, RZ ;  /* 0x0000002972507210 */ /* 0x000fe40007fbe0ff */
[----:B------:R-:W2:Y:S01]  /*6d30*/  @P4 LDG.E.U8 R96, desc[UR24][R82.64] ;  /* 0x0000001852604981 */ /* 0x000ea2000c1e1100 */
[----:B------:R-:W-:Y:S02]  /*6d40*/  ISETP.GT.AND P4, PT, R3, 0x2f, PT ;  /* 0x0000002f0300780c */ /* 0x000fe40003f84270 */
[----:B------:R-:W-:-:S05]  /*6d50*/  IMAD.X R81, R81, 0x1, R42, P5 ;  /* 0x0000000151517824 */ /* 0x000fca00028e062a */
[----:B------:R0:W2:Y:S01]  /*6d60*/  @P3 LDG.E.U8 R97, desc[UR24][R80.64] ;  /* 0x0000001850613981 */ /* 0x0000a2000c1e1100 */
[----:B------:R-:W-:Y:S02]  /*6d70*/  PRMT R100, RZ, 0x7610, R100 ;  /* 0x00007610ff647816 */ /* 0x000fe40000000064 */
[----:B0-----:R-:W-:Y:S02]  /*6d80*/  SHF.R.S32.HI R81, RZ, 0x1f, R94 ;  /* 0x0000001fff517819 */ /* 0x001fe4000001145e */
[----:B------:R-:W-:-:S05]  /*6d90*/  IADD3 R80, P6, PT, R94, R41, RZ ;  /* 0x000000295e507210 */ /* 0x000fca0007fde0ff */
[----:B------:R-:W-:Y:S01]  /*6da0*/  IMAD.X R81, R81, 0x1, R42, P6 ;  /* 0x0000000151517824 */ /* 0x000fe200030e062a */
[----:B------:R-:W-:-:S04]  /*6db0*/  ISETP.GT.AND P2, PT, R3, 0x2e, PT ;  /* 0x0000002e0300780c */ /* 0x000fc80003f44270 */
[----:B------:R0:W2:Y:S01]  /*6dc0*/  @P4 LDG.E.U8 R100, desc[UR24][R80.64] ;  /* 0x0000001850644981 */ /* 0x0000a2000c1e1100 */
[----:B------:R-:W-:Y:S02]  /*6dd0*/  SHF.R.S32.HI R83, RZ, 0x1f, R98 ;  /* 0x0000001fff537819 */ /* 0x000fe40000011462 */
[----:B------:R-:W-:Y:S01]  /*6de0*/  IADD3 R82, P5, PT, R98, R41, RZ ;  /* 0x0000002962527210 */ /* 0x000fe20007fbe0ff */
[----:B0-----:R-:W0:Y:S01]  /*6df0*/  LDC R81, c[0x0][0x3a8] ;  /* 0x0000ea00ff517b82 */ /* 0x001e220000000800 */
[----:B------:R-:W-:-:S03]  /*6e00*/  PRMT R99, RZ, 0x7610, R99 ;  /* 0x00007610ff637816 */ /* 0x000fc60000000063 */
[----:B------:R-:W-:Y:S02]  /*6e10*/  IMAD.X R83, R83, 0x1, R42, P5 ;  /* 0x0000000153537824 */ /* 0x000fe400028e062a */
[----:B-----5:R-:W-:-:S03]  /*6e20*/  IMAD R84, R84, 0x30, RZ ;  /* 0x0000003054547824 */ /* 0x020fc600078e02ff */
[----:B------:R1:W5:Y:S01]  /*6e30*/  @P2 LDG.E.U8 R99, desc[UR24][R82.64] ;  /* 0x0000001852632981 */ /* 0x000362000c1e1100 */
[----:B------:R-:W-:Y:S02]  /*6e40*/  ISETP.GT.AND P2, PT, R3, 0x31, PT ;  /* 0x000000310300780c */ /* 0x000fe40003f44270 */
[----:B-1----:R-:W-:Y:S02]  /*6e50*/  IADD3 R82, P5, PT, R84, R41, RZ ;  /* 0x0000002954527210 */ /* 0x002fe40007fbe0ff */
[----:B------:R-:W-:-:S05]  /*6e60*/  SHF.R.S32.HI R84, RZ, 0x1f, R84 ;  /* 0x0000001fff547819 */ /* 0x000fca0000011454 */
[----:B------:R-:W-:Y:S02]  /*6e70*/  IMAD.X R83, R84, 0x1, R42, P5 ;  /* 0x0000000154537824 */ /* 0x000fe400028e062a */
[----:B0-----:R-:W-:Y:S01]  /*6e80*/  IMAD R81, R81, 0x31, RZ ;  /* 0x0000003151517824 */ /* 0x001fe200078e02ff */
[----:B------:R-:W0:Y:S04]  /*6e90*/  LDC R84, c[0x0][0x3a8] ;  /* 0x0000ea00ff547b82 */ /* 0x000e280000000800 */
[----:B------:R-:W-:Y:S02]  /*6ea0*/  SHF.R.S32.HI R85, RZ, 0x1f, R81 ;  /* 0x0000001fff557819 */ /* 0x000fe40000011451 */
[----:B------:R-:W-:Y:S02]  /*6eb0*/  IADD3 R80, P6, PT, R81, R41, RZ ;  /* 0x0000002951507210 */ /* 0x000fe40007fde0ff */
[----:B------:R-:W-:-:S03]  /*6ec0*/  PRMT R102, RZ, 0x7610, R102 ;  /* 0x00007610ff667816 */ /* 0x000fc60000000066 */
[----:B------:R-:W-:Y:S01]  /*6ed0*/  IMAD.X R81, R85, 0x1, R42, P6 ;  /* 0x0000000155517824 */ /* 0x000fe200030e062a */
[----:B------:R-:W-:-:S04]  /*6ee0*/  ISETP.GT.AND P3, PT, R3, 0x30, PT ;  /* 0x000000300300780c */ /* 0x000fc80003f64270 */
[----:B------:R1:W2:Y:S01]  /*6ef0*/  @P2 LDG.E.U8 R102, desc[UR24][R80.64] ;  /* 0x0000001850662981 */ /* 0x0002a2000c1e1100 */
[----:B------:R-:W-:Y:S01]  /*6f00*/  PRMT R101, RZ, 0x7610, R101 ;  /* 0x00007610ff657816 */ /* 0x000fe20000000065 */
[----:B0-----:R-:W-:-:S07]  /*6f10*/  IMAD R84, R84, 0x32, RZ ;  /* 0x0000003254547824 */ /* 0x001fce00078e02ff */
[----:B------:R0:W2:Y:S01]  /*6f20*/  @P3 LDG.E.U8 R101, desc[UR24][R82.64] ;  /* 0x0000001852653981 */ /* 0x0000a2000c1e1100 */
[----:B-1----:R-:W1:Y:S01]  /*6f30*/  LDC R81, c[0x0][0x3a8] ;  /* 0x0000ea00ff517b82 */ /* 0x002e620000000800 */
[----:B0-----:R-:W-:Y:S02]  /*6f40*/  IADD3 R82, P5, PT, R84, R41, RZ ;  /* 0x0000002954527210 */ /* 0x001fe40007fbe0ff */
[----:B------:R-:W-:-:S05]  /*6f50*/  SHF.R.S32.HI R84, RZ, 0x1f, R84 ;  /* 0x0000001fff547819 */ /* 0x000fca0000011454 */
[----:B------:R-:W-:Y:S02]  /*6f60*/  IMAD.X R83, R84, 0x1, R42, P5 ;  /* 0x0000000154537824 */ /* 0x000fe400028e062a */
[----:B------:R-:W0:Y:S01]  /*6f70*/  LDC R84, c[0x0][0x3a8] ;  /* 0x0000ea00ff547b82 */ /* 0x000e220000000800 */
[----:B------:R-:W-:Y:S01]  /*6f80*/  ISETP.GT.AND P3, PT, R3, 0x33, PT ;  /* 0x000000330300780c */ /* 0x000fe20003f64270 */
[----:B-1----:R-:W-:Y:S01]  /*6f90*/  IMAD R81, R81, 0x33, RZ ;  /* 0x0000003351517824 */ /* 0x002fe200078e02ff */
[----:B------:R-:W-:-:S04]  /*6fa0*/  PRMT R104, RZ, 0x7610, R104 ;  /* 0x00007610ff687816 */ /* 0x000fc80000000068 */
[----:B------:R-:W-:Y:S02]  /*6fb0*/  SHF.R.S32.HI R85, RZ, 0x1f, R81 ;  /* 0x0000001fff557819 */ /* 0x000fe40000011451 */
[----:B------:R-:W-:Y:S02]  /*6fc0*/  IADD3 R80, P6, PT, R81, R41, RZ ;  /* 0x0000002951507210 */ /* 0x000fe40007fde0ff */
[----:B------:R-:W-:-:S03]  /*6fd0*/  ISETP.GT.AND P4, PT, R3, 0x32, PT ;  /* 0x000000320300780c */ /* 0x000fc60003f84270 */
[----:B------:R-:W-:Y:S01]  /*6fe0*/  IMAD.X R81, R85, 0x1, R42, P6 ;  /* 0x0000000155517824 */ /* 0x000fe200030e062a */
[----:B------:R-:W-:-:S04]  /*6ff0*/  PRMT R103, RZ, 0x7610, R103 ;  /* 0x00007610ff677816 */ /* 0x000fc80000000067 */
[----:B------:R1:W2:Y:S01]  /*7000*/  @P3 LDG.E.U8 R104, desc[UR24][R80.64] ;  /* 0x0000001850683981 */ /* 0x0002a2000c1e1100 */
[----:B0-----:R-:W-:-:S04]  /*7010*/  IMAD R84, R84, 0x34, RZ ;  /* 0x0000003454547824 */ /* 0x001fc800078e02ff */
[----:B------:R0:W2:Y:S01]  /*7020*/  @P4 LDG.E.U8 R103, desc[UR24][R82.64] ;  /* 0x0000001852674981 */ /* 0x0000a2000c1e1100 */
[----:B-1----:R-:W1:Y:S01]  /*7030*/  LDC R81, c[0x0][0x3a8] ;  /* 0x0000ea00ff517b82 */ /* 0x002e620000000800 */
[----:B0-----:R-:W-:Y:S02]  /*7040*/  IADD3 R82, P5, PT, R84, R41, RZ ;  /* 0x0000002954527210 */ /* 0x001fe40007fbe0ff */
[----:B------:R-:W-:-:S05]  /*7050*/  SHF.R.S32.HI R84, RZ, 0x1f, R84 ;  /* 0x0000001fff547819 */ /* 0x000fca0000011454 */
[----:B------:R-:W-:Y:S02]  /*7060*/  IMAD.X R83, R84, 0x1, R42, P5 ;  /* 0x0000000154537824 */ /* 0x000fe400028e062a */
[----:B------:R-:W0:Y:S01]  /*7070*/  LDC R84, c[0x0][0x3a8] ;  /* 0x0000ea00ff547b82 */ /* 0x000e220000000800 */
[C---:B------:R-:W-:Y:S02]  /*7080*/  ISETP.GT.AND P4, PT, R3.reuse, 0x35, PT ;  /* 0x000000350300780c */ /* 0x040fe40003f84270 */
[----:B------:R-:W-:Y:S01]  /*7090*/  ISETP.GT.AND P2, PT, R3, 0x34, PT ;  /* 0x000000340300780c */ /* 0x000fe20003f44270 */
[----:B-1----:R-:W-:Y:S01]  /*70a0*/  IMAD R81, R81, 0x35, RZ ;  /* 0x0000003551517824 */ /* 0x002fe200078e02ff */
[----:B------:R-:W-:-:S04]  /*70b0*/  PRMT R106, RZ, 0x7610, R106 ;  /* 0x00007610ff6a7816 */ /* 0x000fc8000000006a */
[----:B------:R-:W-:Y:S02]  /*70c0*/  SHF.R.S32.HI R85, RZ, 0x1f, R81 ;  /* 0x0000001fff557819 */ /* 0x000fe40000011451 */
[----:B------:R-:W-:-:S05]  /*70d0*/  IADD3 R80, P6, PT, R81, R41, RZ ;  /* 0x0000002951507210 */ /* 0x000fca0007fde0ff */
[----:B------:R-:W-:Y:S01]  /*70e0*/  IMAD.X R81, R85, 0x1, R42, P6 ;  /* 0x0000000155517824 */ /* 0x000fe200030e062a */
[----:B------:R-:W-:Y:S01]  /*70f0*/  PRMT R105, RZ, 0x7610, R105 ;  /* 0x00007610ff697816 */ /* 0x000fe20000000069 */
[----:B0-----:R-:W-:-:S03]  /*7100*/  IMAD R84, R84, 0x36, RZ ;  /* 0x0000003654547824 */ /* 0x001fc600078e02ff */
[----:B------:R0:W2:Y:S04]  /*7110*/  @P4 LDG.E.U8 R106, desc[UR24][R80.64] ;  /* 0x00000018506a4981 */ /* 0x0000a8000c1e1100 */
[----:B------:R1:W2:Y:S01]  /*7120*/  @P2 LDG.E.U8 R105, desc[UR24][R82.64] ;  /* 0x0000001852692981 */ /* 0x0002a2000c1e1100 */
[----:B0-----:R-:W0:Y:S01]  /*7130*/  LDC R81, c[0x0][0x3a8] ;  /* 0x0000ea00ff517b82 */ /* 0x001e220000000800 */
[----:B-1----:R-:W-:Y:S02]  /*7140*/  IADD3 R82, P5, PT, R84, R41, RZ ;  /* 0x0000002954527210 */ /* 0x002fe40007fbe0ff */
[----:B------:R-:W-:-:S05]  /*7150*/  SHF.R.S32.HI R84, RZ, 0x1f, R84 ;  /* 0x0000001fff547819 */ /* 0x000fca0000011454 */
[----:B------:R-:W-:Y:S02]  /*7160*/  IMAD.X R83, R84, 0x1, R42, P5 ;  /* 0x0000000154537824 */ /* 0x000fe400028e062a */
[----:B------:R-:W1:Y:S01]  /*7170*/  LDC R84, c[0x0][0x3a8] ;  /* 0x0000ea00ff547b82 */ /* 0x000e620000000800 */
[C---:B------:R-:W-:Y:S02]  /*7180*/  ISETP.GT.AND P2, PT, R3.reuse, 0x37, PT ;  /* 0x000000370300780c */ /* 0x040fe40003f44270 */
[----:B------:R-:W-:Y:S01]  /*7190*/  ISETP.GT.AND P3, PT, R3, 0x36, PT ;  /* 0x000000360300780c */ /* 0x000fe20003f64270 */
[----:B0-----:R-:W-:Y:S01]  /*71a0*/  IMAD R81, R81, 0x37, RZ ;  /* 0x0000003751517824 */ /* 0x001fe200078e02ff */
[----:B------:R-:W-:-:S04]  /*71b0*/  PRMT R108, RZ, 0x7610, R108 ;  /* 0x00007610ff6c7816 */ /* 0x000fc8000000006c */
[----:B------:R-:W-:Y:S02]  /*71c0*/  SHF.R.S32.HI R85, RZ, 0x1f, R81 ;  /* 0x0000001fff557819 */ /* 0x000fe40000011451 */
[----:B------:R-:W-:Y:S02]  /*71d0*/  IADD3 R80, P6, PT, R81, R41, RZ ;  /* 0x0000002951507210 */ /* 0x000fe40007fde0ff */
[----:B------:R-:W-:-:S03]  /*71e0*/  PRMT R107, RZ, 0x7610, R107 ;  /* 0x00007610ff6b7816 */ /* 0x000fc6000000006b */
[----:B------:R-:W-:Y:S02]  /*71f0*/  IMAD.X R81, R85, 0x1, R42, P6 ;  /* 0x0000000155517824 */ /* 0x000fe400030e062a */
[----:B-1----:R-:W-:Y:S01]  /*7200*/  IMAD R84, R84, 0x38, RZ ;  /* 0x0000003854547824 */ /* 0x002fe200078e02ff */
[----:B------:R0:W2:Y:S04]  /*7210*/  @P3 LDG.E.U8 R107, desc[UR24][R82.64] ;  /* 0x00000018526b3981 */ /* 0x0000a8000c1e1100 */
[----:B------:R1:W2:Y:S01]  /*7220*/  @P2 LDG.E.U8 R108, desc[UR24][R80.64] ;  /* 0x00000018506c2981 */ /* 0x0002a2000c1e1100 */
[----:B0-----:R-:W-:Y:S02]  /*7230*/  IADD3 R82, P5, PT, R84, R41, RZ ;  /* 0x0000002954527210 */ /* 0x001fe40007fbe0ff */
[----:B------:R-:W-:Y:S01]  /*7240*/  SHF.R.S32.HI R84, RZ, 0x1f, R84 ;  /* 0x0000001fff547819 */ /* 0x000fe20000011454 */
[----:B-1----:R-:W0:Y:S04]  /*7250*/  LDC R81, c[0x0][0x3a8] ;  /* 0x0000ea00ff517b82 */ /* 0x002e280000000800 */
[----:B------:R-:W-:-:S04]  /*7260*/  IMAD.X R83, R84, 0x1, R42, P5 ;  /* 0x0000000154537824 */ /* 0x000fc800028e062a */
[----:B------:R-:W1:Y:S01]  /*7270*/  LDC R84, c[0x0][0x3a8] ;  /* 0x0000ea00ff547b82 */ /* 0x000e620000000800 */
[----:B------:R-:W-:Y:S02]  /*7280*/  ISETP.GT.AND P4, PT, R3, 0x38, PT ;  /* 0x000000380300780c */ /* 0x000fe40003f84270 */
[----:B------:R-:W-:-:S11]  /*7290*/  PRMT R109, RZ, 0x7610, R109 ;  /* 0x00007610ff6d7816 */ /* 0x000fd6000000006d */
[----:B------:R0:W2:Y:S02]  /*72a0*/  @P4 LDG.E.U8 R109, desc[UR24][R82.64] ;  /* 0x00000018526d4981 */ /* 0x0000a4000c1e1100 */
[----:B0-----:R-:W-:-:S05]  /*72b0*/  IMAD R81, R81, 0x39, RZ ;  /* 0x0000003951517824 */ /* 0x001fca00078e02ff */
[----:B------:R-:W-:Y:S02]  /*72c0*/  SHF.R.S32.HI R85, RZ, 0x1f, R81 ;  /* 0x0000001fff557819 */ /* 0x000fe40000011451 */
[----:B------:R-:W-:Y:S01]  /*72d0*/  IADD3 R80, P6, PT, R81, R41, RZ ;  /* 0x0000002951507210 */ /* 0x000fe20007fde0ff */
[----:B-1----:R-:W-:-:S04]  /*72e0*/  IMAD R84, R84, 0x3a, RZ ;  /* 0x0000003a54547824 */ /* 0x002fc800078e02ff */
[----:B------:R-:W-:Y:S02]  /*72f0*/  IMAD.X R81, R85, 0x1, R42, P6 ;  /* 0x0000000155517824 */ /* 0x000fe400030e062a */
[----:B------:R-:W0:Y:S01]  /*7300*/  LDC R85, c[0x0][0x3a8] ;  /* 0x0000ea00ff557b82 */ /* 0x000e220000000800 */
[----:B------:R-:W-:Y:S02]  /*7310*/  IADD3 R82, P5, PT, R84, R41, RZ ;  /* 0x0000002954527210 */ /* 0x000fe40007fbe0ff */
[----:B------:R-:W-:-:S05]  /*7320*/  SHF.R.S32.HI R84, RZ, 0x1f, R84 ;  /* 0x0000001fff547819 */ /* 0x000fca0000011454 */
[----:B------:R-:W-:Y:S02]  /*7330*/  IMAD.X R83, R84, 0x1, R42, P5 ;  /* 0x0000000154537824 */ /* 0x000fe400028e062a */
[----:B------:R-:W1:Y:S01]  /*7340*/  LDC R84, c[0x0][0x3a8] ;  /* 0x0000ea00ff547b82 */ /* 0x000e620000000800 */
[C---:B------:R-:W-:Y:S02]  /*7350*/  ISETP.GT.AND P3, PT, R3.reuse, 0x39, PT ;  /* 0x000000390300780c */ /* 0x040fe40003f64270 */
[----:B------:R-:W-:Y:S02]  /*7360*/  PRMT R110, RZ, 0x7610, R110 ;  /* 0x00007610ff6e7816 */ /* 0x000fe4000000006e */
[----:B------:R-:W-:Y:S02]  /*7370*/  ISETP.GT.AND P2, PT, R3, 0x3a, PT ;  /* 0x0000003a0300780c */ /* 0x000fe40003f44270 */
[----:B------:R-:W-:Y:S01]  /*7380*/  PRMT R111, RZ, 0x7610, R111 ;  /* 0x00007610ff6f7816 */ /* 0x000fe2000000006f */
[----:B0-----:R-:W-:-:S06]  /*7390*/  IMAD R85, R85, 0x3b, RZ ;  /* 0x0000003b55557824 */ /* 0x001fcc00078e02ff */
[----:B------:R0:W2:Y:S04]  /*73a0*/  @P3 LDG.E.U8 R110, desc[UR24][R80.64] ;  /* 0x00000018506e3981 */ /* 0x0000a8000c1e1100 */
[----:B------:R3:W2:Y:S01]  /*73b0*/  @P2 LDG.E.U8 R111, desc[UR24][R82.64] ;  /* 0x00000018526f2981 */ /* 0x0006a2000c1e1100 */
[----:B0-----:R-:W-:Y:S02]  /*73c0*/  IADD3 R80, P6, PT, R85, R41, RZ ;  /* 0x0000002955507210 */ /* 0x001fe40007fde0ff */
[----:B------:R-:W-:Y:S01]  /*73d0*/  SHF.R.S32.HI R85, RZ, 0x1f, R85 ;  /* 0x0000001fff557819 */ /* 0x000fe20000011455 */
[----:B-1----:R-:W-:-:S04]  /*73e0*/  IMAD R84, R84, 0x3c, RZ ;  /* 0x0000003c54547824 */ /* 0x002fc800078e02ff */
[----:B------:R-:W-:Y:S02]  /*73f0*/  IMAD.X R81, R85, 0x1, R42, P6 ;  /* 0x0000000155517824 */ /* 0x000fe400030e062a */
[----:B------:R-:W0:Y:S01]  /*7400*/  LDC R85, c[0x0][0x3a8] ;  /* 0x0000ea00ff557b82 */ /* 0x000e220000000800 */
[----:B---3--:R-:W-:Y:S02]  /*7410*/  IADD3 R82, P5, PT, R84, R41, RZ ;  /* 0x0000002954527210 */ /* 0x008fe40007fbe0ff */
[----:B------:R-:W-:-:S05]  /*7420*/  SHF.R.S32.HI R84, RZ, 0x1f, R84 ;  /* 0x0000001fff547819 */ /* 0x000fca0000011454 */
[----:B------:R-:W-:Y:S02]  /*7430*/  IMAD.X R83, R84, 0x1, R42, P5 ;  /* 0x0000000154537824 */ /* 0x000fe400028e062a */
[----:B------:R-:W1:Y:S01]  /*7440*/  LDC R84, c[0x0][0x3a8] ;  /* 0x0000ea00ff547b82 */ /* 0x000e620000000800 */
[C---:B------:R-:W-:Y:S02]  /*7450*/  ISETP.GT.AND P4, PT, R3.reuse, 0x3b, PT ;  /* 0x0000003b0300780c */ /* 0x040fe40003f84270 */
[----:B------:R-:W-:Y:S02]  /*7460*/  PRMT R112, RZ, 0x7610, R112 ;  /* 0x00007610ff707816 */ /* 0x000fe40000000070 */
[C---:B------:R-:W-:Y:S02]  /*7470*/  ISETP.GT.AND P3, PT, R3.reuse, 0x3c, PT ;  /* 0x0000003c0300780c */ /* 0x040fe40003f64270 */
[----:B------:R-:W-:Y:S01]  /*7480*/  ISETP.GT.AND P2, PT, R3, 0x3d, PT ;  /* 0x0000003d0300780c */ /* 0x000fe20003f44270 */
[----:B0-----:R-:W-:-:S06]  /*7490*/  IMAD R85, R85, 0x3d, RZ ;  /* 0x0000003d55557824 */ /* 0x001fcc00078e02ff */
[----:B------:R0:W3:Y:S01]  /*74a0*/  @P4 LDG.E.U8 R112, desc[UR24][R80.64] ;  /* 0x0000001850704981 */ /* 0x0000e2000c1e1100 */
[----:B------:R-:W-:Y:S02]  /*74b0*/  PRMT R113, RZ, 0x7610, R113 ;  /* 0x00007610ff717816 */ /* 0x000fe40000000071 */
[----:B------:R-:W-:-:S04]  /*74c0*/  PRMT R119, RZ, 0x7610, R119 ;  /* 0x00007610ff777816 */ /* 0x000fc80000000077 */
[----:B------:R4:W2:Y:S01]  /*74d0*/  @P3 LDG.E.U8 R113, desc[UR24][R82.64] ;  /* 0x0000001852713981 */ /* 0x0008a2000c1e1100 */
[----:B0-----:R-:W-:Y:S02]  /*74e0*/  IADD3 R80, P4, PT, R85, R41, RZ ;  /* 0x0000002955507210 */ /* 0x001fe40007f9e0ff */
[----:B------:R-:W-:Y:S01]  /*74f0*/  SHF.R.S32.HI R85, RZ, 0x1f, R85 ;  /* 0x0000001fff557819 */ /* 0x000fe20000011455 */
[----:B-1----:R-:W-:-:S04]  /*7500*/  IMAD R84, R84, 0x3e, RZ ;  /* 0x0000003e54547824 */ /* 0x002fc800078e02ff */
[----:B------:R-:W-:Y:S01]  /*7510*/  IMAD.X R81, R85, 0x1, R42, P4 ;  /* 0x0000000155517824 */ /* 0x000fe200020e062a */
[----:B----4-:R-:W-:Y:S02]  /*7520*/  IADD3 R82, P3, PT, R84, R41, RZ ;  /* 0x0000002954527210 */ /* 0x010fe40007f7e0ff */
[----:B------:R-:W-:Y:S02]  /*7530*/  SHF.R.S32.HI R85, RZ, 0x1f, R84 ;  /* 0x0000001fff557819 */ /* 0x000fe40000011454 */
[----:B------:R0:W4:Y:S01]  /*7540*/  @P2 LDG.E.U8 R119, desc[UR24][R80.64] ;  /* 0x0000001850772981 */ /* 0x000122000c1e1100 */
[----:B------:R-:W1:Y:S02]  /*7550*/  LDC R84, c[0x0][0x3a8] ;  /* 0x0000ea00ff547b82 */ /* 0x000e640000000800 */
[----:B------:R-:W-:-:S06]  /*7560*/  IMAD.X R83, R85, 0x1, R42, P3 ;  /* 0x0000000155537824 */ /* 0x000fcc00018e062a */
[----:B------:R-:W5:Y:S01]  /*7570*/  LDC R85, c[0x0][0x3a8] ;  /* 0x0000ea00ff557b82 */ /* 0x000f620000000800 */
[----:B0-----:R-:W0:Y:S01]  /*7580*/  S2R R81, SR_TID.X ;  /* 0x0000000000517919 */ /* 0x001e220000002100 */
[C---:B------:R-:W-:Y:S02]  /*7590*/  ISETP.GT.AND P5, PT, R3.reuse, 0x3e, PT ;  /* 0x0000003e0300780c */ /* 0x040fe40003fa4270 */
[C---:B------:R-:W-:Y:S02]  /*75a0*/  ISETP.GT.AND P3, PT, R3.reuse, RZ, PT ;  /* 0x000000ff0300720c */ /* 0x040fe40003f64270 */
[----:B------:R-:W-:Y:S02]  /*75b0*/  ISETP.GT.AND P4, PT, R3, 0x3f, PT ;  /* 0x0000003f0300780c */ /* 0x000fe40003f84270 */
[----:B------:R-:W-:Y:S02]  /*75c0*/  PRMT R120, RZ, 0x7610, R120 ;  /* 0x00007610ff787816 */ /* 0x000fe40000000078 */
[----:B------:R-:W-:-:S05]  /*75d0*/  PRMT R133, RZ, 0x7610, R133 ;  /* 0x00007610ff857816 */ /* 0x000fca0000000085 */
[----:B------:R0:W2:Y:S01]  /*75e0*/  @P5 LDG.E.U8 R120, desc[UR24][R82.64] ;  /* 0x0000001852785981 */ /* 0x0000a2000c1e1100 */
[----:B-1----:R-:W-:Y:S02]  /*75f0*/  IMAD R84, R84, 0x3f, RZ ;  /* 0x0000003f54547824 */ /* 0x002fe400078e02ff */
[----:B-----5:R-:W-:-:S03]  /*7600*/  IMAD R85, R85, 0x3f, RZ ;  /* 0x0000003f55557824 */ /* 0x020fc600078e02ff */
[----:B------:R-:W-:Y:S02]  /*7610*/  IADD3 R84, P6, PT, R84, R41, RZ ;  /* 0x0000002954547210 */ /* 0x000fe40007fde0ff */
[----:B------:R-:W-:Y:S02]  /*7620*/  SHF.R.S32.HI R85, RZ, 0x1f, R85 ;  /* 0x0000001fff557819 */ /* 0x000fe40000011455 */
[----:B0-----:R-:W-:-:S03]  /*7630*/  LOP3.LUT R81, R81, 0x3f, RZ, 0xc0, !PT ;  /* 0x0000003f51517812 */ /* 0x001fc600078ec0ff */
[----:B------:R-:W-:Y:S01]  /*7640*/  IMAD.X R85, R85, 0x1, R42, P6 ;  /* 0x0000000155557824 */ /* 0x000fe200030e062a */
[----:B------:R-:W-:Y:S01]  /*7650*/  PRMT R82, RZ, 0x7610, R82 ;  /* 0x00007610ff527816 */ /* 0x000fe20000000052 */
[----:B------:R-:W-:Y:S01]  /*7660*/  @P3 IMAD.MOV.U32 R80, RZ, RZ, R41 ;  /* 0x000000ffff503224 */ /* 0x000fe200078e0029 */
[----:B------:R-:W-:Y:S01]  /*7670*/  ISETP.GE.AND P2, PT, R81, R3, PT ;  /* 0x000000035100720c */ /* 0x000fe20003f46270 */
[----:B------:R-:W-:Y:S01]  /*7680*/  @P3 IMAD.MOV.U32 R81, RZ, RZ, R42 ;  /* 0x000000ffff513224 */ /* 0x000fe200078e002a */
[----:B------:R-:W5:Y:S04]  /*7690*/  @P4 LDG.E.U8 R133, desc[UR24][R84.64] ;  /* 0x0000001854854981 */ /* 0x000f68000c1e1100 */
[----:B------:R0:W3:Y:S01]  /*76a0*/  @P3 LDG.E.U8 R82, desc[UR24][R80.64] ;  /* 0x0000001850523981 */ /* 0x0000e2000c1e1100 */
[----:B------:R-:W-:Y:S01]  /*76b0*/  BAR.SYNC.DEFER_BLOCKING 0x0 ;  /* 0x0000000000007b1d */ /* 0x000fe20000010000 */
[----:B------:R-:W-:-:S04]  /*76c0*/  IADD3 R4, P5, PT, R4, UR18, RZ ;  /* 0x0000001204047c10 */ /* 0x000fc8000ffbe0ff */
[----:B------:R-:W-:Y:S02]  /*76d0*/  IADD3.X R6, PT, PT, R6, UR22, RZ, P5, !PT ;  /* 0x0000001606067c10 */ /* 0x000fe4000affe4ff */
[----:B------:R-:W-:Y:S01]  /*76e0*/  IADD3 R11, P5, PT, R11, UR18, RZ ;  /* 0x000000120b0b7c10 */ /* 0x000fe2000ffbe0ff */
[----:B0-----:R-:W-:Y:S01]  /*76f0*/  @!P2 IMAD.MOV.U32 R80, RZ, RZ, R4 ;  /* 0x000000ffff50a224 */ /* 0x001fe200078e0004 */
[----:B------:R-:W-:Y:S01]  /*7700*/  PRMT R83, RZ, 0x7610, R83 ;  /* 0x00007610ff537816 */ /* 0x000fe20000000053 */
[----:B------:R-:W-:Y:S01]  /*7710*/  @!P2 IMAD.MOV.U32 R81, RZ, RZ, R6 ;  /* 0x000000ffff51a224 */ /* 0x000fe200078e0006 */
[----:B------:R-:W-:Y:S02]  /*7720*/  IADD3.X R14, PT, PT, R14, UR22, RZ, P5, !PT ;  /* 0x000000160e0e7c10 */ /* 0x000fe4000affe4ff */
[----:B------:R-:W-:Y:S02]  /*7730*/  IADD3 R19, P4, PT, R19, UR18, RZ ;  /* 0x0000001213137c10 */ /* 0x000fe4000ff9e0ff */
[----:B------:R-:W-:-:S02]  /*7740*/  PRMT R84, RZ, 0x7610, R84 ;  /* 0x00007610ff547816 */ /* 0x000fc40000000054 */
[----:B------:R-:W-:Y:S02]  /*7750*/  IADD3.X R22, PT, PT, R22, UR22, RZ, P4, !PT ;  /* 0x0000001616167c10 */ /* 0x000fe4000a7fe4ff */
[----:B------:R-:W-:Y:S01]  /*7760*/  IADD3 R27, P3, PT, R27, UR18, RZ ;  /* 0x000000121b1b7c10 */ /* 0x000fe2000ff7e0ff */
[----:B------:R0:W4:Y:S01]  /*7770*/  @!P2 LDG.E.U8 R83, desc[UR24][R80.64] ;  /* 0x000000185053a981 */ /* 0x000122000c1e1100 */
[----:B------:R-:W-:Y:S02]  /*7780*/  PRMT R85, RZ, 0x7610, R85 ;  /* 0x00007610ff557816 */ /* 0x000fe40000000055 */
[----:B------:R-:W-:Y:S01]  /*7790*/  IADD3.X R30, PT, PT, R30, UR22, RZ, P3, !PT ;  /* 0x000000161e1e7c10 */ /* 0x000fe20009ffe4ff */
[----:B0-----:R-:W-:Y:S02]  /*77a0*/  @!P2 IMAD.MOV.U32 R80, RZ, RZ, R11 ;  /* 0x000000ffff50a224 */ /* 0x001fe400078e000b */
[----:B------:R-:W-:Y:S01]  /*77b0*/  @!P2 IMAD.MOV.U32 R81, RZ, RZ, R14 ;  /* 0x000000ffff51a224 */ /* 0x000fe200078e000e */
[----:B------:R-:W-:-:S04]  /*77c0*/  IADD3 R5, P5, PT, R5, UR18, RZ ;  /* 0x0000001205057c10 */ /* 0x000fc8000ffbe0ff */
        /* <DEDUP_REMOVED lines=48> */
[----:B------:R0:W5:Y:S01]  /*7ad0*/  @!P2 LDG.E.U8 R149, desc[UR24][R80.64] ;  /* 0x000000185095a981 */ /* 0x000162000c1e1100 */
        /* <DEDUP_REMOVED lines=21> */
[----:B------:R-:W-:-:S05]  /*7c30*/  @!P2 IMAD.MOV.U32 R81, RZ, RZ, R20 ;  /* 0x000000ffff51a224 */ /* 0x000fca00078e0014 */
[----:B------:R0:W5:Y:S01]  /*7c40*/  @!P2 LDG.E.U8 R159, desc[UR24][R80.64] ;  /* 0x00000018509fa981 */ /* 0x000162000c1e1100 */
[----:B------:R-:W-:Y:S01]  /*7c50*/  PRMT R161, RZ, 0x7610, R161 ;  /* 0x00007610ffa17816 */ /* 0x000fe200000000a1 */
[----:B0-----:R-:W-:Y:S02]  /*7c60*/  @!P2 IMAD.MOV.U32 R80, RZ, RZ, R25 ;  /* 0x000000ffff50a224 */ /* 0x001fe400078e0019 */
[----:B------:R-:W-:-:S05]  /*7c70*/  @!P2 IMAD.MOV.U32 R81, RZ, RZ, R28 ;  /* 0x000000ffff51a224 */ /* 0x000fca00078e001c */
[----:B------:R0:W5:Y:S02]  /*7c80*/  @!P2 LDG.E.U8 R160, desc[UR24][R80.64] ;  /* 0x0000001850a0a981 */ /* 0x000164000c1e1100 */
[----:B0-----:R-:W-:Y:S02]  /*7c90*/  @!P2 IMAD.MOV.U32 R80, RZ, RZ, R33 ;  /* 0x000000ffff50a224 */ /* 0x001fe400078e0021 */
[----:B------:R-:W-:-:S05]  /*7ca0*/  @!P2 IMAD.MOV.U32 R81, RZ, RZ, R35 ;  /* 0x000000ffff51a224 */ /* 0x000fca00078e0023 */
[----:B------:R-:W5:Y:S04]  /*7cb0*/  @!P2 LDG.E.U8 R161, desc[UR24][R80.64] ;  /* 0x0000001850a1a981 */ /* 0x000f68000c1e1100 */
[----:B--2---:R0:W-:Y:S04]  /*7cc0*/  STS.U8 [R2+UR10+0x2400], R87 ;  /* 0x0024005702007988 */ /* 0x0041e8000800000a */
[----:B------:R0:W-:Y:S04]  /*7cd0*/  STS.U8 [R2+UR10+0x2800], R86 ;  /* 0x0028005602007988 */ /* 0x0001e8000800000a */
[----:B------:R0:W-:Y:S04]  /*7ce0*/  STS.U8 [R2+UR10+0x2c00], R79 ;  /* 0x002c004f02007988 */ /* 0x0001e8000800000a */
[----:B------:R0:W-:Y:S04]  /*7cf0*/  STS.U8 [R2+UR10+0x3000], R78 ;  /* 0x0030004e02007988 */ /* 0x0001e8000800000a */
[----:B---3--:R0:W-:Y:S04]  /*7d00*/  STS.U8 [R2+UR10+0x2000], R82 ;  /* 0x0020005202007988 */ /* 0x0081e8000800000a */
        /* <DEDUP_REMOVED lines=42> */
[----:B----4-:R0:W-:Y:S04]  /*7fb0*/  STS.U8 [R88+UR10+0x3e80], R119 ;  /* 0x003e807758007988 */ /* 0x0101e8000800000a */
        /* <DEDUP_REMOVED lines=15> */
[----:B-----5:R0:W-:Y:S04]  /*80b0*/  STS.U8 [R40+UR10+0x3f80], R133 ;  /* 0x003f808528007988 */ /* 0x0201e8000800000a */
        /* <DEDUP_REMOVED lines=16> */
[----:B------:R1:W-:Y:S06]  /*81c0*/  MEMBAR.ALL.CTA ;  /* 0x0000000000007992 */ /* 0x0003ec0000008000 */
[----:B-1----:R-:W1:Y:S02]  /*81d0*/  FENCE.VIEW.ASYNC.S ;  /* 0x00000000000073c6 */ /* 0x002e640000000000 */
[----:B-1----:R-:W-:Y:S01]  /*81e0*/  BAR.SYNC.DEFER_BLOCKING 0x0 ;  /* 0x0000000000007b1d */ /* 0x002fe20000010000 */
[----:B------:R-:W-:-:S04]  /*81f0*/  ULEA UR12, UR19, UR10, 0x3 ;  /* 0x0000000a130c7291 */ /* 0x000fc8000f8e18ff */
[----:B------:R-:W-:Y:S01]  /*8200*/  UIADD3 UR12, UPT, UPT, UR12, 0x5000, URZ ;  /* 0x000050000c0c7890 */ /* 0x000fe2000fffe0ff */
[----:B------:R-:W-:Y:S01]  /*8210*/  UMOV UR4, UR5 ;  /* 0x0000000500047c82 */ /* 0x000fe20008000000 */
        /* <DEDUP_REMOVED lines=8> */
[----:B------:R-:W-:Y:S01]  /*82a0*/  UMOV UR28, UR6 ;  /* 0x00000006001c7c82 */ /* 0x000fe20008000000 */
[----:B------:R-:W-:Y:S01]  /*82b0*/  UMOV UR29, 0x40004040 ;  /* 0x40004040001d7882 */ /* 0x000fe20000000000 */
[----:B------:R-:W-:Y:S01]  /*82c0*/  UMOV UR30, UR8 ;  /* 0x00000008001e7c82 */ /* 0x000fe20008000000 */
[----:B------:R-:W-:Y:S01]  /*82d0*/  UMOV UR31, 0x80004020 ;  /* 0x80004020001f7882 */ /* 0x000fe20000000000 */
[----:B------:R-:W-:Y:S01]  /*82e0*/  UMOV UR32, 0x0 ;  /* 0x0000000000207882 */ /* 0x000fe20000000000 */
[----:B------:R-:W-:Y:S01]  /*82f0*/  UMOV UR33, 0x10108490 ;  /* 0x1010849000217882 */ /* 0x000fe20000000000 */
[----:B------:R-:W-:Y:S01]  /*8300*/  UMOV UR34, 0x0 ;  /* 0x0000000000227882 */ /* 0x000fe20000000000 */
[----:B------:R-:W-:Y:S01]  /*8310*/  UMOV UR35, 0x10108490 ;  /* 0x1010849000237882 */ /* 0x000fe20000000000 */
[----:B------:R-:W-:Y:S01]  /*8320*/  UMOV UR5, 0x3 ;  /* 0x0000000300057882 */ /* 0x000fe20000000000 */
[----:B------:R0:W-:Y:S01]  /*8330*/  UTCQMMA.2CTA gdesc[UR28], gdesc[UR30], tmem[UR26], tmem[UR32], idesc[UR33], UPT ;  /* 0x00ff201e1c0075ea */ /* 0x0001e2000ba0031a */
[----:B------:R0:W-:Y:S01]  /*8340*/  UTCQMMA.2CTA gdesc[UR14], gdesc[UR16], tmem[UR26], tmem[UR34], idesc[UR35], UPT ;  /* 0x00ff22100e0075ea */ /* 0x0001e2000ba0031a */
[----:B------:R0:W-:Y:S01]  /*8350*/  UTCBAR.2CTA.MULTICAST [UR12], URZ, UR5 ;  /* 0x000000ff0c0073e9 */ /* 0x0001e20008200805 */
[----:B------:R-:W-:Y:S01]  /*8360*/  NOP ;  /* 0x0000000000007918 */ /* 0x000fe20000000000 */
.L_x_15:
[----:B------:R-:W-:Y:S01]  /*8370*/  UIADD3 UR19, UPT, UPT, UR19, 0x1, URZ ;  /* 0x0000000113137890 */ /* 0x000fe2000fffe0ff */
[----:B------:R-:W-:Y:S01]  /*8380*/  IADD3 R41, P2, PT, R41, UR13, RZ ;  /* 0x0000000d29297c10 */ /* 0x000fe2000ff5e0ff */
[----:B------:R-:W-:Y:S01]  /*8390*/  UIADD3 UR20, UPT, UPT, UR20, -0x1, URZ ;  /* 0xffffffff14147890 */ /* 0x000fe2000fffe0ff */
[----:B------:R-:W-:Y:S01]  /*83a0*/  VIADD R3, R3, 0xffffffc0 ;  /* 0xffffffc003037836 */ /* 0x000fe20000000000 */
[----:B------:R-:W-:Y:S01]  /*83b0*/  UISETP.GT.AND UP1, UPT, UR19, 0x1, UPT ;  /* 0x000000011300788c */ /* 0x000fe2000bf24270 */
[----:B------:R-:W-:Y:S01]  /*83c0*/  IMAD.U32 R43, RZ, RZ, UR4 ;  /* 0x00000004ff2b7e24 */ /* 0x000fe2000f8e00ff */
[----:B------:R-:W-:Y:S02]  /*83d0*/  IADD3.X R42, PT, PT, R42, UR21, RZ, P2, !PT ;  /* 0x000000152a2a7c10 */ /* 0x000fe400097fe4ff */
[----:B0-----:R-:W-:Y:S02]  /*83e0*/  USEL UR5, URZ, 0x1, !UP1 ;  /* 0x00000001ff057887 */ /* 0x001fe4000c800000 */
[----:B------:R-:W-:-:S02]  /*83f0*/  USEL UR19, UR19, URZ, !UP1 ;  /* 0x000000ff13137287 */ /* 0x000fc4000c800000 */
[----:B------:R-:W-:Y:S02]  /*8400*/  UISETP.NE.U32.AND UP1, UPT, UR20, URZ, UPT ;  /* 0x000000ff1400728c */ /* 0x000fe4000bf25070 */
[----:B------:R-:W-:-:S07]  /*8410*/  ULOP3.LUT UR5, UR4, UR5, URZ, 0x3c, !UPT ;  /* 0x0000000504057292 */ /* 0x000fce000f8e3cff */
[----:B------:R-:W-:Y:S05]  /*8420*/  BRA.U UP1, `(.L_x_16) ;  /* 0xffffffd501c07547 */ /* 0x000fea000b83ffff */
.L_x_13:
[----:B------:R-:W0:Y:S01]  /*8430*/  LDC R44, c[0x0][0x3a0] ;  /* 0x0000e800ff2c7b82 */ /* 0x000e220000000800 */
[----:B------:R-:W1:Y:S01]  /*8440*/  LDCU UR5, c[0x0][0x3b4] ;  /* 0x00007680ff0577ac */ /* 0x000e620008000800 */
[----:B------:R-:W2:Y:S01]  /*8450*/  LDCU UR6, c[0x0][0x3b8] ;  /* 0x00007700ff0677ac */ /* 0x000ea20008000800 */
[----:B------:R-:W3:Y:S01]  /*8460*/  LDCU.128 UR16, c[0x0][0x390] ;  /* 0x00007200ff1077ac */ /* 0x000ee20008000c00 */
[----:B0-----:R-:W-:-:S05]  /*8470*/  VIADD R44, R44, 0x3f ;  /* 0x0000003f2c2c7836 */ /* 0x001fca0000000000 */
[----:B------:R-:W-:-:S13]  /*8480*/  ISETP.GE.AND P0, PT, R44, 0x40, PT ;  /* 0x000000402c00780c */ /* 0x000fda0003f06270 */
[----:B-123--:R-:W-:Y:S05]  /*8490*/  @!P0 BRA `(.L_x_17) ;  /* 0x0000000000108947 */ /* 0x00efea0003800000 */
[----:B------:R-:W-:-:S06]  /*84a0*/  USHF.L.U32 UR4, UR4, 0x1f, URZ ;  /* 0x0000001f04047899 */ /* 0x000fcc00080006ff */
[----:B------:R-:W-:-:S04]  /*84b0*/  IMAD.U32 R2, RZ, RZ, UR4 ;  /* 0x00000004ff027e24 */ /* 0x000fc8000f8e00ff */
[----:B------:R-:W0:Y:S02]  /*84c0*/  SYNCS.PHASECHK.TRANS64.TRYWAIT P0, [UR12], R2 ;  /* 0x00000002ff0075a7 */ /* 0x000e24000800110c */
[----:B0-----:R-:W-:Y:S05]  /*84d0*/  @!P0 BRA `(.L_x_18) ;  /* 0x0000002000f48947 */ /* 0x001fea0003800000 */
.L_x_17:
[----:B------:R-:W-:Y:S01]  /*84e0*/  BAR.SYNC.DEFER_BLOCKING 0x0 ;  /* 0x0000000000007b1d */ /* 0x000fe20000010000 */
[C---:B------:R-:W-:Y:S01]  /*84f0*/  IMAD R68, R0.reuse, UR6, RZ ;  /* 0x0000000600447c24 */ /* 0x040fe2000f8e02ff */
[C---:B------:R-:W-:Y:S01]  /*8500*/  ISETP.GE.AND P0, PT, R93.reuse, UR18, PT ;  /* 0x000000125d007c0c */ /* 0x040fe2000bf06270 */
[----:B------:R-:W-:Y:S02]  /*8510*/  VIADD R70, R0, 0x1 ;  /* 0x0000000100467836 */ /* 0x000fe40000000000 */
[----:B------:R-:W-:Y:S02]  /*8520*/  VIADD R69, R68, UR6 ;  /* 0x0000000644457c36 */ /* 0x000fe40008000000 */
[----:B------:R-:W-:Y:S01]  /*8530*/  VIADD R2, R0, 0x2 ;  /* 0x0000000200027836 */ /* 0x000fe20000000000 */
[----:B------:R-:W-:Y:S01]  /*8540*/  ISETP.LT.AND P5, PT, R70, UR19, !P0 ;  /* 0x0000001346007c0c */ /* 0x000fe2000c7a1270 */
[----:B------:R-:W-:Y:S02]  /*8550*/  IMAD R3, R93, UR5, RZ ;  /* 0x000000055d037c24 */ /* 0x000fe4000f8e02ff */
[----:B------:R-:W-:Y:S01]  /*8560*/  VIADD R70, R69, UR6 ;  /* 0x0000000645467c36 */ /* 0x000fe20008000000 */
[----:B------:R-:W-:Y:S01]  /*8570*/  ISETP.LT.AND P4, PT, R2, UR19, !P0 ;  /* 0x0000001302007c0c */ /* 0x000fe2000c781270 */
[----:B------:R-:W-:Y:S01]  /*8580*/  VIADD R72, R0, 0x3 ;  /* 0x0000000300487836 */ /* 0x000fe20000000000 */
[----:B------:R-:W-:Y:S01]  /*8590*/  IADD3 R2, P2, PT, R3, UR16, RZ ;  /* 0x0000001003027c10 */ /* 0x000fe2000ff5e0ff */
[----:B------:R-:W-:-:S02]  /*85a0*/  VIADD R71, R70, UR6 ;  /* 0x0000000646477c36 */ /* 0x000fc40008000000 */
[C---:B------:R-:W-:Y:S01]  /*85b0*/  VIADD R95, R0.reuse, 0x4 ;  /* 0x00000004005f7836 */ /* 0x040fe20000000000 */
[----:B------:R-:W-:Y:S01]  /*85c0*/  LEA.HI.X.SX32 R3, R3, UR17, 0x1, P2 ;  /* 0x0000001103037c11 */ /* 0x000fe200090f0eff */
[----:B------:R-:W-:Y:S01]  /*85d0*/  VIADD R94, R0, 0x5 ;  /* 0x00000005005e7836 */ /* 0x000fe20000000000 */
[CC--:B------:R-:W-:Y:S02]  /*85e0*/  IADD3 R78, P2, PT, R68.reuse, R2.reuse, RZ ;  /* 0x00000002444e7210 */ /* 0x0c0fe40007f5e0ff */
[-C--:B------:R-:W-:Y:S01]  /*85f0*/  IADD3 R80, P6, PT, R69, R2.reuse, RZ ;  /* 0x0000000245507210 */ /* 0x080fe20007fde0ff */
[----:B------:R-:W0:Y:S02]  /*8600*/  @!P1 SYNCS.CCTL.IV [UR10+0x5000] ;  /* 0x00500000ff0099b1 */ /* 0x000e24000800000a */
[----:B0-----:R-:W-:Y:S01]  /*8610*/  BAR.SYNC.DEFER_BLOCKING 0x0 ;  /* 0x0000000000007b1d */ /* 0x001fe20000010000 */
[----:B------:R-:W-:Y:S02]  /*8620*/  LEA.HI.X.SX32 R79, R68, R3, 0x1, P2 ;  /* 0x00000003444f7211 */ /* 0x000fe400010f0eff */
[----:B------:R-:W-:-:S02]  /*8630*/  IADD3 R82, P2, PT, R70, R2, RZ ;  /* 0x0000000246527210 */ /* 0x000fc40007f5e0ff */
[-C--:B------:R-:W-:Y:S02]  /*8640*/  LEA.HI.X.SX32 R81, R69, R3.reuse, 0x1, P6 ;  /* 0x0000000345517211 */ /* 0x080fe400030f0eff */
[-C--:B------:R-:W-:Y:S01]  /*8650*/  LEA.HI.X.SX32 R83, R70, R3.reuse, 0x1, P2 ;  /* 0x0000000346537211 */ /* 0x080fe200010f0eff */
[----:B------:R-:W0:Y:S01]  /*8660*/  LDTM.x64 R4, tmem[UR11] ;  /* 0x0000000b000479ee */ /* 0x000e220008340000 */
[C---:B------:R-:W-:Y:S02]  /*8670*/  IADD3 R84, P6, PT, R71.reuse, R2, RZ ;  /* 0x0000000247547210 */ /* 0x040fe40007fde0ff */
[----:B------:R-:W-:Y:S02]  /*8680*/  ISETP.LT.AND P3, PT, R72, UR19, !P0 ;  /* 0x0000001348007c0c */ /* 0x000fe4000c761270 */
[-C--:B------:R-:W-:Y:S01]  /*8690*/  LEA.HI.X.SX32 R85, R71, R3.reuse, 0x1, P6 ;  /* 0x0000000347557211 */ /* 0x080fe200030f0eff */
[----:B------:R-:W1:Y:S01]  /*86a0*/  @!P1 SYNCS.CCTL.IV [UR10+0x5008] ;  /* 0x00500800ff0099b1 */ /* 0x000e62000800000a */
[----:B------:R-:W-:Y:S01]  /*86b0*/  NOP ;  /* 0x0000000000007918 */ /* 0x000fe20000000000 */
[----:B0-----:R-:W-:Y:S01]  /*86c0*/  F2FP.SATFINITE.E5M2.F32.PACK_AB_MERGE_C R93, R5, R4, RZ ;  /* 0x00000004055d723e */ /* 0x001fe200048060ff */
[----:B------:R-:W-:Y:S01]  /*86d0*/  VIADD R4, R71, UR6 ;  /* 0x0000000647047c36 */ /* 0x000fe20008000000 */
[----:B------:R-:W-:Y:S01]  /*86e0*/  F2FP.SATFINITE.E5M2.F32.PACK_AB_MERGE_C R7, R7, R6, RZ ;  /* 0x000000060707723e */ /* 0x000fe200048060ff */
[----:B------:R-:W-:Y:S01]  /*86f0*/  VIADD R6, R0, 0x6 ;  /* 0x0000000600067836 */ /* 0x000fe20000000000 */
[----:B------:R-:W-:Y:S01]  /*8700*/  F2FP.SATFINITE.E5M2.F32.PACK_AB_MERGE_C R9, R9, R8, RZ ;  /* 0x000000080909723e */ /* 0x000fe200048060ff */
[C---:B------:R-:W-:Y:S01]  /*8710*/  VIADD R5, R4.reuse, UR6 ;  /* 0x0000000604057c36 */ /* 0x040fe20008000000 */
[----:B------:R-:W-:Y:S01]  /*8720*/  IADD3 R86, P2, PT, R4, R2, RZ ;  /* 0x0000000204567210 */ /* 0x000fe20007f5e0ff */
[----:B------:R-:W-:Y:S01]  /*8730*/  VIADD R8, R0, 0x8 ;  /* 0x0000000800087836 */ /* 0x000fe20000000000 */
[----:B------:R-:W-:Y:S01]  /*8740*/  F2FP.SATFINITE.E5M2.F32.PACK_AB_MERGE_C R11, R11, R10, RZ ;  /* 0x0000000a0b0b723e */ /* 0x000fe200048060ff */
[----:B------:R-:W-:Y:S01]  /*8750*/  VIADD R68, R5, UR6 ;  /* 0x0000000605447c36 */ /* 0x000fe20008000000 */
[----:B------:R-:W-:-:S02]  /*8760*/  LEA.HI.X.SX32 R87, R4, R3, 0x1, P2 ;  /* 0x0000000304577211 */ /* 0x000fc400010f0eff */
[CC--:B------:R-:W-:Y:S01]  /*8770*/  IADD3 R88, P1, PT, R5.reuse, R2.reuse, RZ ;  /* 0x0000000205587210 */ /* 0x0c0fe20007f3e0ff */
[C---:B------:R-:W-:Y:S01]  /*8780*/  VIADD R69, R68.reuse, UR6 ;  /* 0x0000000644457c36 */ /* 0x040fe20008000000 */
[CC--:B------:R-:W-:Y:S02]  /*8790*/  IADD3 R90, P2, PT, R68.reuse, R2.reuse, RZ ;  /* 0x00000002445a7210 */ /* 0x0c0fe40007f5e0ff */
[-C--:B------:R-:W-:Y:S01]  /*87a0*/  LEA.HI.X.SX32 R89, R5, R3.reuse, 0x1, P1 ;  /* 0x0000000305597211 */ /* 0x080fe200008f0eff */
[C---:B------:R-:W-:Y:S01]  /*87b0*/  VIADD R4, R69.reuse, UR6 ;  /* 0x0000000645047c36 */ /* 0x040fe20008000000 */
[C---:B------:R-:W-:Y:S02]  /*87c0*/  IADD3 R74, P6, PT, R69.reuse, R2, RZ ;  /* 0x00000002454a7210 */ /* 0x040fe40007fde0ff */
[-C--:B------:R-:W-:Y:S01]  /*87d0*/  LEA.HI.X.SX32 R91, R68, R3.reuse, 0x1, P2 ;  /* 0x00000003445b7211 */ /* 0x080fe200010f0eff */
[----:B------:R-:W-:Y:S01]  /*87e0*/  VIADD R70, R4, UR6 ;  /* 0x0000000604467c36 */ /* 0x000fe20008000000 */
[----:B------:R-:W-:-:S02]  /*87f0*/  LEA.HI.X.SX32 R75, R69, R3, 0x1, P6 ;  /* 0x00000003454b7211 */ /* 0x000fc400030f0eff */
[-C--:B------:R-:W-:Y:S01]  /*8800*/  IADD3 R76, P1, PT, R4, R2.reuse, RZ ;  /* 0x00000002044c7210 */ /* 0x080fe20007f3e0ff */
[C---:B------:R-:W-:Y:S01]  /*8810*/  VIADD R5, R70.reuse, UR6 ;  /* 0x0000000646057c36 */ /* 0x040fe20008000000 */
[-C--:B------:R-:W-:Y:S02]  /*8820*/  IADD3 R72, P2, PT, R70, R2.reuse, RZ ;  /* 0x0000000246487210 */ /* 0x080fe40007f5e0ff */
[----:B------:R-:W-:Y:S01]  /*8830*/  ISETP.LT.AND P6, PT, R0, UR19, !P0 ;  /* 0x0000001300007c0c */ /* 0x000fe2000c7c1270 */
[----:B------:R-:W-:Y:S01]  /*8840*/  VIADD R69, R5, UR6 ;  /* 0x0000000605457c36 */ /* 0x000fe20008000000 */
[-C--:B------:R-:W-:Y:S02]  /*8850*/  LEA.HI.X.SX32 R73, R70, R3.reuse, 0x1, P2 ;  /* 0x0000000346497211 */ /* 0x080fe400010f0eff */
[----:B------:R-:W-:Y:S01]  /*8860*/  LEA.HI.X.SX32 R77, R4, R3, 0x1, P1 ;  /* 0x00000003044d7211 */ /* 0x000fe200008f0eff */
[C---:B------:R-:W-:Y:S01]  /*8870*/  VIADD R92, R69.reuse, UR6 ;  /* 0x00000006455c7c36 */ /* 0x040fe20008000000 */
[----:B------:R-:W-:-:S02]  /*8880*/  IADD3 R68, P2, PT, R69, R2, RZ ;  /* 0x0000000245447210 */ /* 0x000fc40007f5e0ff */
[-C--:B------:R-:W-:Y:S02]  /*8890*/  IADD3 R70, P1, PT, R5, R2.reuse, RZ ;  /* 0x0000000205467210 */ /* 0x080fe40007f3e0ff */
[-C--:B------:R-:W-:Y:S02]  /*88a0*/  LEA.HI.X.SX32 R69, R69, R3.reuse, 0x1, P2 ;  /* 0x0000000345457211 */ /* 0x080fe400010f0eff */
[----:B------:R-:W-:Y:S01]  /*88b0*/  LEA.HI.X.SX32 R71, R5, R3, 0x1, P1 ;  /* 0x0000000305477211 */ /* 0x000fe200008f0eff */
[----:B------:R0:W-:Y:S01]  /*88c0*/  @P6 STG.E.U8 desc[UR24][R78.64], R93 ;  /* 0x0000005d4e006986 */ /* 0x0001e2000c101118 */
[----:B------:R-:W-:Y:S02]  /*88d0*/  ISETP.LT.AND P2, PT, R95, UR19, !P0 ;  /* 0x000000135f007c0c */ /* 0x000fe4000c741270 */
[----:B------:R-:W-:Y:S02]  /*88e0*/  IADD3 R4, P1, PT, R92, R2, RZ ;  /* 0x000000025c047210 */ /* 0x000fe40007f3e0ff */
[----:B------:R-:W-:-:S02]  /*88f0*/  PRMT R95, R93, 0x9910, RZ ;  /* 0x000099105d5f7816 */ /* 0x000fc400000000ff */
[C---:B------:R-:W-:Y:S01]  /*8900*/  LEA.HI.X.SX32 R5, R92.reuse, R3, 0x1, P1 ;  /* 0x000000035c057211 */ /* 0x040fe200008f0eff */
[----:B------:R-:W-:Y:S01]  /*8910*/  VIADD R92, R92, UR6 ;  /* 0x000000065c5c7c36 */ /* 0x000fe20008000000 */
[----:B------:R-:W-:Y:S02]  /*8920*/  SHF.R.S32.HI R95, RZ, 0x8, R95 ;  /* 0x00000008ff5f7819 */ /* 0x000fe4000001145f */
[----:B------:R-:W-:Y:S01]  /*8930*/  ISETP.LT.AND P6, PT, R6, UR19, !P0 ;  /* 0x0000001306007c0c */ /* 0x000fe2000c7c1270 */
[----:B------:R-:W-:Y:S01]  /*8940*/  VIADD R6, R0, 0x7 ;  /* 0x0000000700067836 */ /* 0x000fe20000000000 */
[----:B------:R-:W-:Y:S01]  /*8950*/  ISETP.LT.AND P1, PT, R94, UR19, !P0 ;  /* 0x000000135e007c0c */ /* 0x000fe2000c721270 */
[----:B------:R-:W-:Y:S01]  /*8960*/  @P5 STG.E.U8 desc[UR24][R80.64], R95 ;  /* 0x0000005f50005986 */ /* 0x000fe2000c101118 */
[----:B------:R-:W-:Y:S02]  /*8970*/  PRMT R94, R7, 0x9910, RZ ;  /* 0x00009910075e7816 */ /* 0x000fe400000000ff */
[----:B------:R-:W-:Y:S01]  /*8980*/  ISETP.LT.AND P5, PT, R6, UR19, !P0 ;  /* 0x0000001306007c0c */ /* 0x000fe2000c7a1270 */
[----:B------:R2:W-:Y:S01]  /*8990*/  @P4 STG.E.U8 desc[UR24][R82.64], R7 ;  /* 0x0000000752004986 */ /* 0x0005e2000c101118 */
[----:B------:R-:W-:Y:S01]  /*89a0*/  ISETP.LT.AND P4, PT, R8, UR19, !P0 ;  /* 0x0000001308007c0c */ /* 0x000fe2000c781270 */
[----:B------:R-:W-:Y:S01]  /*89b0*/  IMAD.MOV.U32 R6, RZ, RZ, R94 ;  /* 0x000000ffff067224 */ /* 0x000fe200078e005e */
[----:B------:R-:W-:-:S02]  /*89c0*/  PRMT R8, R9, 0x9910, RZ ;  /* 0x0000991009087816 */ /* 0x000fc400000000ff */
[----:B------:R-:W-:Y:S01]  /*89d0*/  F2FP.SATFINITE.E5M2.F32.PACK_AB_MERGE_C R13, R13, R12, RZ ;  /* 0x0000000c0d0d723e */ /* 0x000fe200048060ff */
[C---:B------:R-:W-:Y:S01]  /*89e0*/  VIADD R12, R0.reuse, 0x12 ;  /* 0x00000012000c7836 */ /* 0x040fe20000000000 */
[----:B0-----:R-:W-:Y:S01]  /*89f0*/  SHF.R.S32.HI R79, RZ, 0x8, R6 ;  /* 0x00000008ff4f7819 */ /* 0x001fe20000011406 */
[----:B------:R-:W-:Y:S01]  /*8a00*/  VIADD R6, R0, 0x9 ;  /* 0x0000000900067836 */ /* 0x000fe20000000000 */
[----:B------:R-:W-:Y:S02]  /*8a10*/  F2FP.SATFINITE.E5M2.F32.PACK_AB_MERGE_C R15, R15, R14, RZ ;  /* 0x0000000e0f0f723e */ /* 0x000fe400048060ff */
[----:B------:R-:W-:Y:S01]  /*8a20*/  F2FP.SATFINITE.E5M2.F32.PACK_AB_MERGE_C R17, R17, R16, RZ ;  /* 0x000000101111723e */ /* 0x000fe200048060ff */
[----:B------:R-:W-:Y:S01]  /*8a30*/  @P3 STG.E.U8 desc[UR24][R84.64], R79 ;  /* 0x0000004f54003986 */ /* 0x000fe2000c101118 */
[----:B------:R-:W-:Y:S01]  /*8a40*/  ISETP.LT.AND P3, PT, R6, UR19, !P0 ;  /* 0x0000001306007c0c */ /* 0x000fe2000c761270 */
[----:B------:R-:W-:Y:S01]  /*8a50*/  IMAD.MOV.U32 R6, RZ, RZ, R8 ;  /* 0x000000ffff067224 */ /* 0x000fe200078e0008 */
[----:B------:R-:W-:Y:S01]  /*8a60*/  F2FP.SATFINITE.E5M2.F32.PACK_AB_MERGE_C R19, R19, R18, RZ ;  /* 0x000000121313723e */ /* 0x000fe200048060ff */
[C---:B------:R-:W-:Y:S01]  /*8a70*/  VIADD R8, R0.reuse, 0xa ;  /* 0x0000000a00087836 */ /* 0x040fe20000000000 */
[----:B------:R0:W-:Y:S01]  /*8a80*/  @P2 STG.E.U8 desc[UR24][R86.64], R9 ;  /* 0x0000000956002986 */ /* 0x0001e2000c101118 */
[----:B------:R-:W-:Y:S01]  /*8a90*/  F2FP.SATFINITE.E5M2.F32.PACK_AB_MERGE_C R21, R21, R20, RZ ;  /* 0x000000141515723e */ /* 0x000fe200048060ff */
[C---:B------:R-:W-:Y:S01]  /*8aa0*/  VIADD R16, R0.reuse, 0x3e ;  /* 0x0000003e00107836 */ /* 0x040fe20000000000 */
[----:B--2---:R-:W-:Y:S01]  /*8ab0*/  SHF.R.S32.HI R7, RZ, 0x8, R6 ;  /* 0x00000008ff077819 */ /* 0x004fe20000011406 */
[----:B------:R-:W-:Y:S01]  /*8ac0*/  VIADD R6, R0, 0xb ;  /* 0x0000000b00067836 */ /* 0x000fe20000000000 */
[----:B------:R-:W-:-:S02]  /*8ad0*/  ISETP.LT.AND P2, PT, R8, UR19, !P0 ;  /* 0x0000001308007c0c */ /* 0x000fc4000c741270 */
[----:B------:R-:W-:Y:S01]  /*8ae0*/  PRMT R8, R11, 0x9910, RZ ;  /* 0x000099100b087816 */ /* 0x000fe200000000ff */
[----:B------:R-:W-:Y:S01]  /*8af0*/  @P1 STG.E.U8 desc[UR24][R88.64], R7 ;  /* 0x0000000758001986 */ /* 0x000fe2000c101118 */
[----:B------:R-:W-:Y:S02]  /*8b00*/  ISETP.LT.AND P1, PT, R6, UR19, !P0 ;  /* 0x0000001306007c0c */ /* 0x000fe4000c721270 */
[----:B------:R-:W-:Y:S01]  /*8b10*/  PRMT R14, R21, 0x9910, RZ ;  /* 0x00009910150e7816 */ /* 0x000fe200000000ff */
[----:B------:R-:W-:Y:S01]  /*8b20*/  IMAD.MOV.U32 R6, RZ, RZ, R8 ;  /* 0x000000ffff067224 */ /* 0x000fe200078e0008 */
[----:B------:R2:W-:Y:S01]  /*8b30*/  @P6 STG.E.U8 desc[UR24][R90.64], R11 ;  /* 0x0000000b5a006986 */ /* 0x0005e2000c101118 */
[C---:B------:R-:W-:Y:S01]  /*8b40*/  VIADD R8, R0.reuse, 0xc ;  /* 0x0000000c00087836 */ /* 0x040fe20000000000 */
[----:B------:R-:W-:Y:S02]  /*8b50*/  F2FP.SATFINITE.E5M2.F32.PACK_AB_MERGE_C R23, R23, R22, RZ ;  /* 0x000000161717723e */ /* 0x000fe400048060ff */
[----:B0-----:R-:W-:Y:S01]  /*8b60*/  SHF.R.S32.HI R9, RZ, 0x8, R6 ;  /* 0x00000008ff097819 */ /* 0x001fe20000011406 */
[----:B------:R-:W-:Y:S01]  /*8b70*/  VIADD R6, R0, 0xd ;  /* 0x0000000d00067836 */ /* 0x000fe20000000000 */
[----:B------:R-:W-:-:S02]  /*8b80*/  ISETP.LT.AND P6, PT, R8, UR19, !P0 ;  /* 0x0000001308007c0c */ /* 0x000fc4000c7c1270 */
[----:B------:R-:W-:Y:S01]  /*8b90*/  PRMT R8, R13, 0x9910, RZ ;  /* 0x000099100d087816 */ /* 0x000fe200000000ff */
[----:B------:R0:W-:Y:S01]  /*8ba0*/  @P5 STG.E.U8 desc[UR24][R74.64], R9 ;  /* 0x000000094a005986 */ /* 0x0001e2000c101118 */
[----:B------:R-:W-:Y:S01]  /*8bb0*/  ISETP.LT.AND P5, PT, R6, UR19, !P0 ;  /* 0x0000001306007c0c */ /* 0x000fe2000c7a1270 */
[----:B------:R-:W-:Y:S01]  /*8bc0*/  VIADD R6, R0, 0xe ;  /* 0x0000000e00067836 */ /* 0x000fe20000000000 */
[----:B--2---:R-:W-:Y:S01]  /*8bd0*/  PRMT R11, R17, 0x9910, RZ ;  /* 0x00009910110b7816 */ /* 0x004fe200000000ff */
[----:B------:R-:W-:Y:S01]  /*8be0*/  IMAD.MOV.U32 R7, RZ, RZ, R8 ;  /* 0x000000ffff077224 */ /* 0x000fe200078e0008 */
[----:B------:R-:W-:Y:S01]  /*8bf0*/  PRMT R8, R15, 0x9910, RZ ;  /* 0x000099100f087816 */ /* 0x000fe200000000ff */
[----:B------:R2:W-:Y:S01]  /*8c00*/  @P4 STG.E.U8 desc[UR24][R76.64], R13 ;  /* 0x0000000d4c004986 */ /* 0x0005e2000c101118 */
[----:B------:R-:W-:Y:S01]  /*8c10*/  ISETP.LT.AND P4, PT, R6, UR19, !P0 ;  /* 0x0000001306007c0c */ /* 0x000fe2000c781270 */
[----:B------:R-:W-:Y:S01]  /*8c20*/  VIADD R6, R0, 0xf ;  /* 0x0000000f00067836 */ /* 0x000fe20000000000 */
[----:B------:R-:W-:-:S02]  /*8c30*/  SHF.R.S32.HI R7, RZ, 0x8, R7 ;  /* 0x00000008ff077819 */ /* 0x000fc40000011407 */
[----:B------:R-:W-:Y:S01]  /*8c40*/  SHF.R.S32.HI R11, RZ, 0x8, R11 ;  /* 0x00000008ff0b7819 */ /* 0x000fe2000001140b */
[----:B0-----:R-:W-:Y:S01]  /*8c50*/  IMAD.MOV.U32 R9, RZ, RZ, R8 ;  /* 0x000000ffff097224 */ /* 0x001fe200078e0008 */
[----:B------:R-:W-:Y:S01]  /*8c60*/  F2FP.SATFINITE.E5M2.F32.PACK_AB_MERGE_C R25, R25, R24, RZ ;  /* 0x000000181919723e */ /* 0x000fe200048060ff */
[----:B------:R0:W-:Y:S01]  /*8c70*/  @P3 STG.E.U8 desc[UR24][R72.64], R7 ;  /* 0x0000000748003986 */ /* 0x0001e2000c101118 */
[----:B------:R-:W-:Y:S01]  /*8c80*/  ISETP.LT.AND P3, PT, R6, UR19, !P0 ;  /* 0x0000001306007c0c */ /* 0x000fe2000c761270 */
[C---:B------:R-:W-:Y:S01]  /*8c90*/  VIADD R6, R0.reuse, 0x10 ;  /* 0x0000001000067836 */ /* 0x040fe20000000000 */
[----:B------:R-:W-:Y:S01]  /*8ca0*/  SHF.R.S32.HI R9, RZ, 0x8, R9 ;  /* 0x00000008ff097819 */ /* 0x000fe20000011409 */
[----:B------:R-:W-:Y:S01]  /*8cb0*/  @P2 STG.E.U8 desc[UR24][R70.64], R15 ;  /* 0x0000000f46002986 */ /* 0x000fe2000c101118 */
[----:B------:R-:W-:Y:S01]  /*8cc0*/  VIADD R8, R0, 0x11 ;  /* 0x0000001100087836 */ /* 0x000fe20000000000 */
[----:B--2---:R-:W-:Y:S02]  /*8cd0*/  PRMT R13, R19, 0x9910, RZ ;  /* 0x00009910130d7816 */ /* 0x004fe400000000ff */
[----:B------:R-:W-:Y:S01]  /*8ce0*/  ISETP.LT.AND P2, PT, R6, UR19, !P0 ;  /* 0x0000001306007c0c */ /* 0x000fe2000c741270 */
[----:B------:R-:W-:Y:S01]  /*8cf0*/  @P1 STG.E.U8 desc[UR24][R68.64], R9 ;  /* 0x0000000944001986 */ /* 0x000fe2000c101118 */
[----:B------:R-:W-:-:S02]  /*8d00*/  IADD3 R6, P1, PT, R92, R2, RZ ;  /* 0x000000025c067210 */ /* 0x000fc40007f3e0ff */
[----:B------:R-:W-:Y:S01]  /*8d10*/  SHF.R.S32.HI R13, RZ, 0x8, R13 ;  /* 0x00000008ff0d7819 */ /* 0x000fe2000001140d */
[----:B------:R2:W-:Y:S01]  /*8d20*/  @P6 STG.E.U8 desc[UR24][R4.64], R17 ;  /* 0x0000001104006986 */ /* 0x0005e2000c101118 */
[C---:B0-----:R-:W-:Y:S01]  /*8d30*/  LEA.HI.X.SX32 R7, R92.reuse, R3, 0x1, P1 ;  /* 0x000000035c077211 */ /* 0x041fe200008f0eff */
[----:B------:R-:W-:Y:S01]  /*8d40*/  VIADD R92, R92, UR6 ;  /* 0x000000065c5c7c36 */ /* 0x000fe20008000000 */
[----:B------:R-:W-:Y:S02]  /*8d50*/  ISETP.LT.AND P1, PT, R8, UR19, !P0 ;  /* 0x0000001308007c0c */ /* 0x000fe4000c721270 */
[----:B------:R-:W-:Y:S01]  /*8d60*/  F2FP.SATFINITE.E5M2.F32.PACK_AB_MERGE_C R27, R27, R26, RZ ;  /* 0x0000001a1b1b723e */ /* 0x000fe200048060ff */
[C---:B------:R-:W-:Y:S01]  /*8d70*/  VIADD R10, R92.reuse, UR6 ;  /* 0x000000065c0a7c36 */ /* 0x040fe20008000000 */
[----:B------:R0:W-:Y:S01]  /*8d80*/  @P5 STG.E.U8 desc[UR24][R6.64], R11 ;  /* 0x0000000b06005986 */ /* 0x0001e2000c101118 */
[----:B------:R-:W-:Y:S02]  /*8d90*/  IADD3 R8, P5, PT, R92, R2, RZ ;  /* 0x000000025c087210 */ /* 0x000fe40007fbe0ff */
[----:B------:R-:W-:-:S02]  /*8da0*/  F2FP.SATFINITE.E5M2.F32.PACK_AB_MERGE_C R29, R29, R28, RZ ;  /* 0x0000001c1d1d723e */ /* 0x000fc400048060ff */
[----:B--2---:R-:W-:Y:S02]  /*8db0*/  IADD3 R4, P6, PT, R10, R2, RZ ;  /* 0x000000020a047210 */ /* 0x004fe40007fde0ff */
[-C--:B------:R-:W-:Y:S02]  /*8dc0*/  LEA.HI.X.SX32 R9, R92, R3.reuse, 0x1, P5 ;  /* 0x000000035c097211 */ /* 0x080fe400028f0eff */
[C---:B------:R-:W-:Y:S01]  /*8dd0*/  LEA.HI.X.SX32 R5, R10.reuse, R3, 0x1, P6 ;  /* 0x000000030a057211 */ /* 0x040fe200030f0eff */
[----:B------:R-:W-:Y:S01]  /*8de0*/  VIADD R10, R10, UR6 ;  /* 0x000000060a0a7c36 */ /* 0x000fe20008000000 */
[----:B------:R-:W-:Y:S01]  /*8df0*/  ISETP.LT.AND P5, PT, R12, UR19, !P0 ;  /* 0x000000130c007c0c */ /* 0x000fe2000c7a1270 */
[----:B------:R2:W-:Y:S01]  /*8e00*/  @P4 STG.E.U8 desc[UR24][R8.64], R19 ;  /* 0x0000001308004986 */ /* 0x0005e2000c101118 */
[----:B------:R-:W-:Y:S01]  /*8e10*/  VIADD R12, R0, 0x13 ;  /* 0x00000013000c7836 */ /* 0x000fe20000000000 */
[----:B------:R-:W-:Y:S01]  /*8e20*/  F2FP.SATFINITE.E5M2.F32.PACK_AB_MERGE_C R31, R31, R30, RZ ;  /* 0x0000001e1f1f723e */ /* 0x000fe200048060ff */
[C---:B0-----:R-:W-:Y:S01]  /*8e30*/  VIADD R11, R10.reuse, UR6 ;  /* 0x000000060a0b7c36 */ /* 0x041fe20008000000 */
[----:B------:R0:W-:Y:S01]  /*8e40*/  @P3 STG.E.U8 desc[UR24][R4.64], R13 ;  /* 0x0000000d04003986 */ /* 0x0001e2000c101118 */
[----:B------:R-:W-:-:S02]  /*8e50*/  IADD3 R6, P3, PT, R10, R2, RZ ;  /* 0x000000020a067210 */ /* 0x000fc40007f7e0ff */
[----:B------:R-:W-:Y:S01]  /*8e60*/  ISETP.LT.AND P4, PT, R12, UR19, !P0 ;  /* 0x000000130c007c0c */ /* 0x000fe2000c781270 */
[----:B------:R-:W-:Y:S01]  /*8e70*/  VIADD R12, R0, 0x14 ;  /* 0x00000014000c7836 */ /* 0x000fe20000000000 */
[-C--:B------:R-:W-:Y:S01]  /*8e80*/  LEA.HI.X.SX32 R7, R10, R3.reuse, 0x1, P3 ;  /* 0x000000030a077211 */ /* 0x080fe200018f0eff */
[----:B------:R-:W-:Y:S01]  /*8e90*/  IMAD.MOV.U32 R10, RZ, RZ, R14 ;  /* 0x000000ffff0a7224 */ /* 0x000fe200078e000e */
[----:B------:R-:W-:Y:S02]  /*8ea0*/  PRMT R14, R23, 0x9910, RZ ;  /* 0x00009910170e7816 */ /* 0x000fe400000000ff */
[C---:B--2---:R-:W-:Y:S01]  /*8eb0*/  IADD3 R8, P6, PT, R11.reuse, R2, RZ ;  /* 0x000000020b087210 */ /* 0x044fe20007fde0ff */
[----:B------:R2:W-:Y:S01]  /*8ec0*/  @P2 STG.E.U8 desc[UR24][R6.64], R21 ;  /* 0x0000001506002986 */ /* 0x0005e2000c101118 */
[----:B------:R-:W-:Y:S01]  /*8ed0*/  ISETP.LT.AND P3, PT, R12, UR19, !P0 ;  /* 0x000000130c007c0c */ /* 0x000fe2000c761270 */
[----:B------:R-:W-:Y:S01]  /*8ee0*/  VIADD R12, R0, 0x15 ;  /* 0x00000015000c7836 */ /* 0x000fe20000000000 */
[C---:B------:R-:W-:Y:S01]  /*8ef0*/  LEA.HI.X.SX32 R9, R11.reuse, R3, 0x1, P6 ;  /* 0x000000030b097211 */ /* 0x040fe200030f0eff */
[----:B------:R-:W-:Y:S01]  /*8f00*/  VIADD R11, R11, UR6 ;  /* 0x000000060b0b7c36 */ /* 0x000fe20008000000 */
[----:B0-----:R-:W-:-:S02]  /*8f10*/  SHF.R.S32.HI R13, RZ, 0x8, R10 ;  /* 0x00000008ff0d7819 */ /* 0x001fc4000001140a */
[----:B------:R-:W-:Y:S01]  /*8f20*/  ISETP.LT.AND P2, PT, R12, UR19, !P0 ;  /* 0x000000130c007c0c */ /* 0x000fe2000c741270 */
[----:B------:R-:W-:Y:S01]  /*8f30*/  VIADD R10, R11, UR6 ;  /* 0x000000060b0a7c36 */ /* 0x000fe20008000000 */
[----:B------:R-:W-:Y:S01]  /*8f40*/  F2FP.SATFINITE.E5M2.F32.PACK_AB_MERGE_C R33, R33, R32, RZ ;  /* 0x000000202121723e */ /* 0x000fe200048060ff */
[----:B------:R0:W-:Y:S01]  /*8f50*/  @P1 STG.E.U8 desc[UR24][R8.64], R13 ;  /* 0x0000000d08001986 */ /* 0x0001e2000c101118 */
[CC--:B------:R-:W-:Y:S01]  /*8f60*/  IADD3 R4, P1, PT, R11.reuse, R2.reuse, RZ ;  /* 0x000000020b047210 */ /* 0x0c0fe20007f3e0ff */
[----:B------:R-:W-:Y:S01]  /*8f70*/  VIADD R12, R0, 0x16 ;  /* 0x00000016000c7836 */ /* 0x000fe20000000000 */
[C---:B--2---:R-:W-:Y:S02]  /*8f80*/  IADD3 R6, P6, PT, R10.reuse, R2, RZ ;  /* 0x000000020a067210 */ /* 0x044fe40007fde0ff */
[-C--:B------:R-:W-:Y:S01]  /*8f90*/  LEA.HI.X.SX32 R5, R11, R3.reuse, 0x1, P1 ;  /* 0x000000030b057211 */ /* 0x080fe200008f0eff */
[----:B------:R-:W-:Y:S01]  /*8fa0*/  IMAD.MOV.U32 R11, RZ, RZ, R14 ;  /* 0x000000ffff0b7224 */ /* 0x000fe200078e000e */
[C---:B------:R-:W-:Y:S01]  /*8fb0*/  LEA.HI.X.SX32 R7, R10.reuse, R3, 0x1, P6 ;  /* 0x000000030a077211 */ /* 0x040fe200030f0eff */
[----:B------:R-:W-:Y:S01]  /*8fc0*/  VIADD R10, R10, UR6 ;  /* 0x000000060a0a7c36 */ /* 0x000fe20008000000 */
[----:B------:R-:W-:Y:S01]  /*8fd0*/  PRMT R14, R25, 0x9910, RZ ;  /* 0x00009910190e7816 */ /* 0x000fe200000000ff */
[----:B------:R2:W-:Y:S01]  /*8fe0*/  @P5 STG.E.U8 desc[UR24][R4.64], R23 ;  /* 0x0000001704005986 */ /* 0x0005e2000c101118 */
[----:B------:R-:W-:Y:S01]  /*8ff0*/  ISETP.LT.AND P1, PT, R12, UR19, !P0 ;  /* 0x000000130c007c0c */ /* 0x000fe2000c721270 */
[----:B------:R-:W-:Y:S01]  /*9000*/  VIADD R12, R0, 0x17 ;  /* 0x00000017000c7836 */ /* 0x000fe20000000000 */
[----:B0-----:R-:W-:Y:S01]  /*9010*/  SHF.R.S32.HI R13, RZ, 0x8, R11 ;  /* 0x00000008ff0d7819 */ /* 0x001fe2000001140b */
[----:B------:R-:W-:Y:S01]  /*9020*/  VIADD R11, R10, UR6 ;  /* 0x000000060a0b7c36 */ /* 0x000fe20008000000 */
[----:B------:R-:W-:-:S02]  /*9030*/  F2FP.SATFINITE.E5M2.F32.PACK_AB_MERGE_C R35, R35, R34, RZ ;  /* 0x000000222323723e */ /* 0x000fc400048060ff */
[----:B------:R-:W-:Y:S01]  /*9040*/  ISETP.LT.AND P5, PT, R12, UR19, !P0 ;  /* 0x000000130c007c0c */ /* 0x000fe2000c7a1270 */
[----:B------:R0:W-:Y:S01]  /*9050*/  @P4 STG.E.U8 desc[UR24][R6.64], R13 ;  /* 0x0000000d06004986 */ /* 0x0001e2000c101118 */
[----:B------:R-:W-:Y:S01]  /*9060*/  IADD3 R8, P4, PT, R10, R2, RZ ;  /* 0x000000020a087210 */ /* 0x000fe20007f9e0ff */
[----:B------:R-:W-:Y:S01]  /*9070*/  VIADD R12, R0, 0x18 ;  /* 0x00000018000c7836 */ /* 0x000fe20000000000 */
[----:B------:R-:W-:Y:S02]  /*9080*/  F2FP.SATFINITE.E5M2.F32.PACK_AB_MERGE_C R37, R37, R36, RZ ;  /* 0x000000242525723e */ /* 0x000fe400048060ff */
[-C--:B------:R-:W-:Y:S01]  /*9090*/  LEA.HI.X.SX32 R9, R10, R3.reuse, 0x1, P4 ;  /* 0x000000030a097211 */ /* 0x080fe200020f0eff */
[----:B------:R-:W-:Y:S01]  /*90a0*/  IMAD.MOV.U32 R10, RZ, RZ, R14 ;  /* 0x000000ffff0a7224 */ /* 0x000fe200078e000e */
[----:B--2---:R-:W-:Y:S02]  /*90b0*/  IADD3 R4, P6, PT, R11, R2, RZ ;  /* 0x000000020b047210 */ /* 0x004fe40007fde0ff */
[----:B------:R-:W-:Y:S01]  /*90c0*/  PRMT R14, R27, 0x9910, RZ ;  /* 0x000099101b0e7816 */ /* 0x000fe200000000ff */
[----:B------:R2:W-:Y:S01]  /*90d0*/  @P3 STG.E.U8 desc[UR24][R8.64], R25 ;  /* 0x0000001908003986 */ /* 0x0005e2000c101118 */
[C---:B------:R-:W-:Y:S01]  /*90e0*/  LEA.HI.X.SX32 R5, R11.reuse, R3, 0x1, P6 ;  /* 0x000000030b057211 */ /* 0x040fe200030f0eff */
[----:B------:R-:W-:Y:S01]  /*90f0*/  VIADD R11, R11, UR6 ;  /* 0x000000060b0b7c36 */ /* 0x000fe20008000000 */
[----:B0-----:R-:W-:-:S02]  /*9100*/  SHF.R.S32.HI R13, RZ, 0x8, R10 ;  /* 0x00000008ff0d7819 */ /* 0x001fc4000001140a */
[----:B------:R-:W-:Y:S01]  /*9110*/  ISETP.LT.AND P4, PT, R12, UR19, !P0 ;  /* 0x000000130c007c0c */ /* 0x000fe2000c781270 */
[----:B------:R-:W-:Y:S01]  /*9120*/  VIADD R10, R11, UR6 ;  /* 0x000000060b0a7c36 */ /* 0x000fe20008000000 */
[----:B------:R-:W-:Y:S01]  /*9130*/  F2FP.SATFINITE.E5M2.F32.PACK_AB_MERGE_C R39, R39, R38, RZ ;  /* 0x000000262727723e */ /* 0x000fe200048060ff */
[----:B------:R0:W-:Y:S01]  /*9140*/  @P2 STG.E.U8 desc[UR24][R4.64], R13 ;  /* 0x0000000d04002986 */ /* 0x0001e2000c101118 */
[----:B------:R-:W-:Y:S01]  /*9150*/  IADD3 R6, P2, PT, R11, R2, RZ ;  /* 0x000000020b067210 */ /* 0x000fe20007f5e0ff */
[----:B------:R-:W-:Y:S01]  /*9160*/  VIADD R12, R0, 0x19 ;  /* 0x00000019000c7836 */ /* 0x000fe20000000000 */
[----:B------:R-:W-:Y:S02]  /*9170*/  F2FP.SATFINITE.E5M2.F32.PACK_AB_MERGE_C R41, R41, R40, RZ ;  /* 0x000000282929723e */ /* 0x000fe400048060ff */
[----:B------:R-:W-:Y:S01]  /*9180*/  LEA.HI.X.SX32 R7, R11, R3, 0x1, P2 ;  /* 0x000000030b077211 */ /* 0x000fe200010f0eff */
[----:B------:R-:W-:Y:S01]  /*9190*/  IMAD.MOV.U32 R11, RZ, RZ, R14 ;  /* 0x000000ffff0b7224 */ /* 0x000fe200078e000e */
[----:B--2---:R-:W-:-:S02]  /*91a0*/  IADD3 R8, P6, PT, R10, R2, RZ ;  /* 0x000000020a087210 */ /* 0x004fc40007fde0ff */
[----:B------:R-:W-:Y:S01]  /*91b0*/  PRMT R14, R29, 0x9910, RZ ;  /* 0x000099101d0e7816 */ /* 0x000fe200000000ff */
[----:B------:R2:W-:Y:S01]  /*91c0*/  @P1 STG.E.U8 desc[UR24][R6.64], R27 ;  /* 0x0000001b06001986 */ /* 0x0005e2000c101118 */
[C---:B------:R-:W-:Y:S01]  /*91d0*/  LEA.HI.X.SX32 R9, R10.reuse, R3, 0x1, P6 ;  /* 0x000000030a097211 */ /* 0x040fe200030f0eff */
[----:B------:R-:W-:Y:S01]  /*91e0*/  VIADD R10, R10, UR6 ;  /* 0x000000060a0a7c36 */ /* 0x000fe20008000000 */
[----:B0-----:R-:W-:Y:S02]  /*91f0*/  SHF.R.S32.HI R13, RZ, 0x8, R11 ;  /* 0x00000008ff0d7819 */ /* 0x001fe4000001140b */
[----:B------:R-:W-:Y:S01]  /*9200*/  ISETP.LT.AND P3, PT, R12, UR19, !P0 ;  /* 0x000000130c007c0c */ /* 0x000fe2000c761270 */
[C---:B------:R-:W-:Y:S01]  /*9210*/  VIADD R11, R10.reuse, UR6 ;  /* 0x000000060a0b7c36 */ /* 0x040fe20008000000 */
[----:B------:R-:W-:Y:S01]  /*9220*/  F2FP.SATFINITE.E5M2.F32.PACK_AB_MERGE_C R43, R43, R42, RZ ;  /* 0x0000002a2b2b723e */ /* 0x000fe200048060ff */
[----:B------:R0:W-:Y:S01]  /*9230*/  @P5 STG.E.U8 desc[UR24][R8.64], R13 ;  /* 0x0000000d08005986 */ /* 0x0001e2000c101118 */
[----:B------:R-:W-:Y:S01]  /*9240*/  IADD3 R4, P5, PT, R10, R2, RZ ;  /* 0x000000020a047210 */ /* 0x000fe20007fbe0ff */
[----:B------:R-:W-:Y:S01]  /*9250*/  VIADD R12, R0, 0x1a ;  /* 0x0000001a000c7836 */ /* 0x000fe20000000000 */
[----:B------:R-:W-:-:S02]  /*9260*/  F2FP.SATFINITE.E5M2.F32.PACK_AB_MERGE_C R45, R45, R44, RZ ;  /* 0x0000002c2d2d723e */ /* 0x000fc400048060ff */
[-C--:B------:R-:W-:Y:S01]  /*9270*/  LEA.HI.X.SX32 R5, R10, R3.reuse, 0x1, P5 ;  /* 0x000000030a057211 */ /* 0x080fe200028f0eff */
[----:B------:R-:W-:Y:S01]  /*9280*/  IMAD.MOV.U32 R10, RZ, RZ, R14 ;  /* 0x000000ffff0a7224 */ /* 0x000fe200078e000e */
[CC--:B--2---:R-:W-:Y:S02]  /*9290*/  IADD3 R6, P6, PT, R11.reuse, R2.reuse, RZ ;  /* 0x000000020b067210 */ /* 0x0c4fe40007fde0ff */
[----:B------:R-:W-:Y:S01]  /*92a0*/  ISETP.LT.AND P2, PT, R12, UR19, !P0 ;  /* 0x000000130c007c0c */ /* 0x000fe2000c741270 */
[----:B------:R-:W-:Y:S01]  /*92b0*/  VIADD R12, R0, 0x1b ;  /* 0x0000001b000c7836 */ /* 0x000fe20000000000 */
[C---:B------:R-:W-:Y:S01]  /*92c0*/  LEA.HI.X.SX32 R7, R11.reuse, R3, 0x1, P6 ;  /* 0x000000030b077211 */ /* 0x040fe200030f0eff */
[----:B------:R-:W-:Y:S01]  /*92d0*/  VIADD R11, R11, UR6 ;  /* 0x000000060b0b7c36 */ /* 0x000fe20008000000 */
[----:B0-----:R-:W-:Y:S01]  /*92e0*/  SHF.R.S32.HI R13, RZ, 0x8, R10 ;  /* 0x00000008ff0d7819 */ /* 0x001fe2000001140a */
[----:B------:R0:W-:Y:S01]  /*92f0*/  @P4 STG.E.U8 desc[UR24][R4.64], R29 ;  /* 0x0000001d04004986 */ /* 0x0001e2000c101118 */
[----:B------:R-:W-:Y:S01]  /*9300*/  PRMT R14, R31, 0x9910, RZ ;  /* 0x000099101f0e7816 */ /* 0x000fe200000000ff */
[C---:B------:R-:W-:Y:S01]  /*9310*/  VIADD R10, R11.reuse, UR6 ;  /* 0x000000060b0a7c36 */ /* 0x040fe20008000000 */
[----:B------:R-:W-:Y:S01]  /*9320*/  ISETP.LT.AND P1, PT, R12, UR19, !P0 ;  /* 0x000000130c007c0c */ /* 0x000fe2000c721270 */
[----:B------:R2:W-:Y:S01]  /*9330*/  @P3 STG.E.U8 desc[UR24][R6.64], R13 ;  /* 0x0000000d06003986 */ /* 0x0005e2000c101118 */
[----:B------:R-:W-:Y:S01]  /*9340*/  IADD3 R8, P3, PT, R11, R2, RZ ;  /* 0x000000020b087210 */ /* 0x000fe20007f7e0ff */
[----:B------:R-:W-:Y:S01]  /*9350*/  VIADD R12, R0, 0x1c ;  /* 0x0000001c000c7836 */ /* 0x000fe20000000000 */
[----:B------:R-:W-:-:S02]  /*9360*/  F2FP.SATFINITE.E5M2.F32.PACK_AB_MERGE_C R47, R47, R46, RZ ;  /* 0x0000002e2f2f723e */ /* 0x000fc400048060ff */
[-C--:B------:R-:W-:Y:S01]  /*9370*/  LEA.HI.X.SX32 R9, R11, R3.reuse, 0x1, P3 ;  /* 0x000000030b097211 */ /* 0x080fe200018f0eff */
[----:B------:R-:W-:Y:S01]  /*9380*/  IMAD.MOV.U32 R11, RZ, RZ, R14 ;  /* 0x000000ffff0b7224 */ /* 0x000fe200078e000e */
[----:B------:R-:W-:Y:S01]  /*9390*/  ISETP.LT.AND P5, PT, R12, UR19, !P0 ;  /* 0x000000130c007c0c */ /* 0x000fe2000c7a1270 */
[----:B------:R-:W-:Y:S01]  /*93a0*/  VIADD R12, R0, 0x1d ;  /* 0x0000001d000c7836 */ /* 0x000fe20000000000 */
[C---:B0-----:R-:W-:Y:S01]  /*93b0*/  IADD3 R4, P6, PT, R10.reuse, R2, RZ ;  /* 0x000000020a047210 */ /* 0x041fe20007fde0ff */
[----:B------:R0:W-:Y:S01]  /*93c0*/  @P2 STG.E.U8 desc[UR24][R8.64], R31 ;  /* 0x0000001f08002986 */ /* 0x0001e2000c101118 */
[----:B------:R-:W-:Y:S02]  /*93d0*/  PRMT R14, R33, 0x9910, RZ ;  /* 0x00009910210e7816 */ /* 0x000fe400000000ff */
[C---:B------:R-:W-:Y:S01]  /*93e0*/  LEA.HI.X.SX32 R5, R10.reuse, R3, 0x1, P6 ;  /* 0x000000030a057211 */ /* 0x040fe200030f0eff */
[----:B------:R-:W-:Y:S01]  /*93f0*/  VIADD R10, R10, UR6 ;  /* 0x000000060a0a7c36 */ /* 0x000fe20008000000 */
[----:B--2---:R-:W-:-:S02]  /*9400*/  SHF.R.S32.HI R13, RZ, 0x8, R11 ;  /* 0x00000008ff0d7819 */ /* 0x004fc4000001140b */
[----:B------:R-:W-:Y:S01]  /*9410*/  ISETP.LT.AND P4, PT, R12, UR19, !P0 ;  /* 0x000000130c007c0c */ /* 0x000fe2000c781270 */
[C---:B------:R-:W-:Y:S01]  /*9420*/  VIADD R11, R10.reuse, UR6 ;  /* 0x000000060a0b7c36 */ /* 0x040fe20008000000 */
[----:B------:R-:W-:Y:S01]  /*9430*/  F2FP.SATFINITE.E5M2.F32.PACK_AB_MERGE_C R49, R49, R48, RZ ;  /* 0x000000303131723e */ /* 0x000fe200048060ff */
[----:B------:R2:W-:Y:S01]  /*9440*/  @P1 STG.E.U8 desc[UR24][R4.64], R13 ;  /* 0x0000000d04001986 */ /* 0x0005e2000c101118 */
[-C--:B------:R-:W-:Y:S01]  /*9450*/  IADD3 R6, P1, PT, R10, R2.reuse, RZ ;  /* 0x000000020a067210 */ /* 0x080fe20007f3e0ff */
[----:B------:R-:W-:Y:S01]  /*9460*/  VIADD R12, R0, 0x1e ;  /* 0x0000001e000c7836 */ /* 0x000fe20000000000 */
[C---:B0-----:R-:W-:Y:S02]  /*9470*/  IADD3 R8, P6, PT, R11.reuse, R2, RZ ;  /* 0x000000020b087210 */ /* 0x041fe40007fde0ff */
[-C--:B------:R-:W-:Y:S01]  /*9480*/  LEA.HI.X.SX32 R7, R10, R3.reuse, 0x1, P1 ;  /* 0x000000030a077211 */ /* 0x080fe200008f0eff */
[----:B------:R-:W-:Y:S01]  /*9490*/  IMAD.MOV.U32 R10, RZ, RZ, R14 ;  /* 0x000000ffff0a7224 */ /* 0x000fe200078e000e */
[C---:B------:R-:W-:Y:S01]  /*94a0*/  LEA.HI.X.SX32 R9, R11.reuse, R3, 0x1, P6 ;  /* 0x000000030b097211 */ /* 0x040fe200030f0eff */
[----:B------:R-:W-:Y:S01]  /*94b0*/  VIADD R11, R11, UR6 ;  /* 0x000000060b0b7c36 */ /* 0x000fe20008000000 */
[----:B------:R-:W-:Y:S01]  /*94c0*/  ISETP.LT.AND P3, PT, R12, UR19, !P0 ;  /* 0x000000130c007c0c */ /* 0x000fe2000c761270 */
[----:B------:R-:W-:Y:S01]  /*94d0*/  VIADD R12, R0, 0x1f ;  /* 0x0000001f000c7836 */ /* 0x000fe20000000000 */
[----:B------:R0:W-:Y:S01]  /*94e0*/  @P5 STG.E.U8 desc[UR24][R6.64], R33 ;  /* 0x0000002106005986 */ /* 0x0001e2000c101118 */
[----:B--2---:R-:W-:Y:S01]  /*94f0*/  SHF.R.S32.HI R13, RZ, 0x8, R10 ;  /* 0x00000008ff0d7819 */ /* 0x004fe2000001140a */
[----:B------:R-:W-:Y:S01]  /*9500*/  VIADD R10, R11, UR6 ;  /* 0x000000060b0a7c36 */ /* 0x000fe20008000000 */
[----:B------:R-:W-:-:S02]  /*9510*/  PRMT R14, R35, 0x9910, RZ ;  /* 0x00009910230e7816 */ /* 0x000fc400000000ff */
[----:B------:R-:W-:Y:S01]  /*9520*/  ISETP.LT.AND P2, PT, R12, UR19, !P0 ;  /* 0x000000130c007c0c */ /* 0x000fe2000c741270 */
[----:B------:R2:W-:Y:S01]  /*9530*/  @P4 STG.E.U8 desc[UR24][R8.64], R13 ;  /* 0x0000000d08004986 */ /* 0x0005e2000c101118 */
[----:B------:R-:W-:Y:S01]  /*9540*/  IADD3 R4, P4, PT, R11, R2, RZ ;  /* 0x000000020b047210 */ /* 0x000fe20007f9e0ff */
[----:B------:R-:W-:Y:S01]  /*9550*/  VIADD R12, R0, 0x20 ;  /* 0x00000020000c7836 */ /* 0x000fe20000000000 */
[----:B------:R-:W-:Y:S02]  /*9560*/  F2FP.SATFINITE.E5M2.F32.PACK_AB_MERGE_C R51, R51, R50, RZ ;  /* 0x000000323333723e */ /* 0x000fe400048060ff */
[-C--:B------:R-:W-:Y:S01]  /*9570*/  LEA.HI.X.SX32 R5, R11, R3.reuse, 0x1, P4 ;  /* 0x000000030b057211 */ /* 0x080fe200020f0eff */
[----:B------:R-:W-:Y:S01]  /*9580*/  IMAD.MOV.U32 R11, RZ, RZ, R14 ;  /* 0x000000ffff0b7224 */ /* 0x000fe200078e000e */
[-C--:B0-----:R-:W-:Y:S02]  /*9590*/  IADD3 R6, P6, PT, R10, R2.reuse, RZ ;  /* 0x000000020a067210 */ /* 0x081fe40007fde0ff */
[----:B------:R-:W-:Y:S01]  /*95a0*/  ISETP.LT.AND P1, PT, R12, UR19, !P0 ;  /* 0x000000130c007c0c */ /* 0x000fe2000c721270 */
[----:B------:R-:W-:Y:S01]  /*95b0*/  VIADD R12, R0, 0x21 ;  /* 0x00000021000c7836 */ /* 0x000fe20000000000 */
[C---:B------:R-:W-:Y:S01]  /*95c0*/  LEA.HI.X.SX32 R7, R10.reuse, R3, 0x1, P6 ;  /* 0x000000030a077211 */ /* 0x040fe200030f0eff */
[----:B------:R-:W-:Y:S01]  /*95d0*/  VIADD R10, R10, UR6 ;  /* 0x000000060a0a7c36 */ /* 0x000fe20008000000 */
[----:B--2---:R-:W-:Y:S01]  /*95e0*/  SHF.R.S32.HI R13, RZ, 0x8, R11 ;  /* 0x00000008ff0d7819 */ /* 0x004fe2000001140b */
[----:B------:R0:W-:Y:S01]  /*95f0*/  @P3 STG.E.U8 desc[UR24][R4.64], R35 ;  /* 0x0000002304003986 */ /* 0x0001e2000c101118 */
[----:B------:R-:W-:Y:S01]  /*9600*/  PRMT R14, R37, 0x9910, RZ ;  /* 0x00009910250e7816 */ /* 0x000fe200000000ff */
[----:B------:R-:W-:Y:S01]  /*9610*/  VIADD R11, R10, UR6 ;  /* 0x000000060a0b7c36 */ /* 0x000fe20008000000 */
        /* <DEDUP_REMOVED lines=9> */
[----:B0-----:R-:W-:Y:S01]  /*96b0*/  IADD3 R4, P6, PT, R11, R2, RZ ;  /* 0x000000020b047210 */ /* 0x001fe20007fde0ff */
[----:B------:R0:W-:Y:S01]  /*96c0*/  @P1 STG.E.U8 desc[UR24][R8.64], R37 ;  /* 0x0000002508001986 */ /* 0x0001e2000c101118 */
[----:B------:R-:W-:Y:S02]  /*96d0*/  PRMT R14, R39, 0x9910, RZ ;  /* 0x00009910270e7816 */ /* 0x000fe400000000ff */
[C---:B------:R-:W-:Y:S01]  /*96e0*/  LEA.HI.X.SX32 R5, R11.reuse, R3, 0x1, P6 ;  /* 0x000000030b057211 */ /* 0x040fe200030f0eff */
[----:B------:R-:W-:Y:S01]  /*96f0*/  VIADD R11, R11, UR6 ;  /* 0x000000060b0b7c36 */ /* 0x000fe20008000000 */
[----:B--2---:R-:W-:-:S02]  /*9700*/  SHF.R.S32.HI R13, RZ, 0x8, R10 ;  /* 0x00000008ff0d7819 */ /* 0x004fc4000001140a */
[----:B------:R-:W-:Y:S01]  /*9710*/  ISETP.LT.AND P3, PT, R12, UR19, !P0 ;  /* 0x000000130c007c0c */ /* 0x000fe2000c761270 */
[----:B------:R-:W-:Y:S01]  /*9720*/  VIADD R10, R11, UR6 ;  /* 0x000000060b0a7c36 */ /* 0x000fe20008000000 */
[----:B------:R-:W-:Y:S01]  /*9730*/  F2FP.SATFINITE.E5M2.F32.PACK_AB_MERGE_C R55, R55, R54, RZ ;  /* 0x000000363737723e */ /* 0x000fe200048060ff */
[----:B------:R2:W-:Y:S01]  /*9740*/  @P5 STG.E.U8 desc[UR24][R4.64], R13 ;  /* 0x0000000d04005986 */ /* 0x0005e2000c101118 */
[CC--:B------:R-:W-:Y:S01]  /*9750*/  IADD3 R6, P5, PT, R11.reuse, R2.reuse, RZ ;  /* 0x000000020b067210 */ /* 0x0c0fe20007fbe0ff */
        /* <DEDUP_REMOVED lines=19> */
[CC--:B0-----:R-:W-:Y:S02]  /*9890*/  IADD3 R6, P6, PT, R11.reuse, R2.reuse, RZ ;  /* 0x000000020b067210 */ /* 0x0c1fe40007fde0ff */
[----:B------:R-:W-:Y:S01]  /*98a0*/  ISETP.LT.AND P5, PT, R12, UR19, !P0 ;  /* 0x000000130c007c0c */ /* 0x000fe2000c7a1270 */
[----:B------:R-:W-:Y:S01]  /*98b0*/  VIADD R12, R0, 0x27 ;  /* 0x00000027000c7836 */ /* 0x000fe20000000000 */
[C---:B------:R-:W-:Y:S01]  /*98c0*/  LEA.HI.X.SX32 R7, R11.reuse, R3, 0x1, P6 ;  /* 0x000000030b077211 */ /* 0x040fe200030f0eff */
[----:B------:R-:W-:Y:S01]  /*98d0*/  VIADD R11, R11, UR6 ;  /* 0x000000060b0b7c36 */ /* 0x000fe20008000000 */
[----:B--2---:R-:W-:Y:S01]  /*98e0*/  SHF.R.S32.HI R13, RZ, 0x8, R10 ;  /* 0x00000008ff0d7819 */ /* 0x004fe2000001140a */
        /* <DEDUP_REMOVED lines=37> */
[-C--:B------:R-:W-:Y:S01]  /*9b40*/  IADD3 R4, P2, PT, R11, R2.reuse, RZ ;  /* 0x000000020b047210 */ /* 0x080fe20007f5e0ff */
[----:B------:R-:W-:Y:S01]  /*9b50*/  VIADD R12, R0, 0x2c ;  /* 0x0000002c000c7836 */ /* 0x000fe20000000000 */
[----:B------:R-:W-:Y:S02]  /*9b60*/  PRMT R15, R61, 0x9910, RZ ;  /* 0x000099103d0f7816 */ /* 0x000fe400000000ff */
        /* <DEDUP_REMOVED lines=15> */
[----:B------:R-:W-:-:S02]  /*9c60*/  SHF.R.S32.HI R15, RZ, 0x8, R15 ;  /* 0x00000008ff0f7819 */ /* 0x000fc4000001140f */
        /* <DEDUP_REMOVED lines=60> */
[----:B------:R-:W-:Y:S01]  /*a030*/  PRMT R17, R65, 0x9910, RZ ;  /* 0x0000991041117816 */ /* 0x000fe200000000ff */
        /* <DEDUP_REMOVED lines=27> */
[----:B------:R-:W-:Y:S01]  /*a1f0*/  VIADD R9, R0, 0x3c ;  /* 0x0000003c00097836 */ /* 0x000fe20000000000 */
[----:B------:R0:W-:Y:S01]  /*a200*/  @P4 STG.E.U8 desc[UR24][R4.64], R59 ;  /* 0x0000003b04004986 */ /* 0x0001e2000c101118 */
[C---:B------:R-:W-:Y:S01]  /*a210*/  VIADD R11, R10.reuse, UR6 ;  /* 0x000000060a0b7c36 */ /* 0x040fe20008000000 */
[----:B------:R-:W-:-:S02]  /*a220*/  IADD3 R8, P6, PT, R10, R2, RZ ;  /* 0x000000020a087210 */ /* 0x000fc40007fde0ff */
[----:B------:R2:W-:Y:S01]  /*a230*/  @P3 STG.E.U8 desc[UR24][R6.64], R13 ;  /* 0x0000000d06003986 */ /* 0x0005e2000c101118 */
[----:B------:R-:W-:Y:S02]  /*a240*/  ISETP.LT.AND P3, PT, R9, UR19, !P0 ;  /* 0x0000001309007c0c */ /* 0x000fe4000c761270 */
[-C--:B------:R-:W-:Y:S01]  /*a250*/  LEA.HI.X.SX32 R9, R10, R3.reuse, 0x1, P6 ;  /* 0x000000030a097211 */ /* 0x080fe200030f0eff */
[----:B------:R-:W-:Y:S01]  /*a260*/  VIADD R10, R0, 0x3d ;  /* 0x0000003d000a7836 */ /* 0x000fe20000000000 */
[----:B------:R-:W-:Y:S01]  /*a270*/  ISETP.LT.AND P1, PT, R12, UR19, !P0 ;  /* 0x000000130c007c0c */ /* 0x000fe2000c721270 */
[----:B------:R-:W-:Y:S01]  /*a280*/  VIADD R12, R0, 0x3a ;  /* 0x0000003a000c7836 */ /* 0x000fe20000000000 */
[----:B------:R-:W-:Y:S01]  /*a290*/  SHF.R.S32.HI R17, RZ, 0x8, R17 ;  /* 0x00000008ff117819 */ /* 0x000fe20000011411 */
[----:B------:R3:W-:Y:S01]  /*a2a0*/  @P2 STG.E.U8 desc[UR24][R8.64], R61 ;  /* 0x0000003d08002986 */ /* 0x0007e2000c101118 */
[CC--:B0-----:R-:W-:Y:S02]  /*a2b0*/  IADD3 R4, P6, PT, R11.reuse, R2.reuse, RZ ;  /* 0x000000020b047210 */ /* 0x0c1fe40007fde0ff */
[----:B------:R-:W-:Y:S01]  /*a2c0*/  ISETP.LT.AND P5, PT, R12, UR19, !P0 ;  /* 0x000000130c007c0c */ /* 0x000fe2000c7a1270 */
[C---:B--2---:R-:W-:Y:S01]  /*a2d0*/  VIADD R7, R11.reuse, UR6 ;  /* 0x000000060b077c36 */ /* 0x044fe20008000000 */
[-C--:B------:R-:W-:Y:S01]  /*a2e0*/  LEA.HI.X.SX32 R5, R11, R3.reuse, 0x1, P6 ;  /* 0x000000030b057211 */ /* 0x080fe200030f0eff */
[----:B------:R-:W-:Y:S01]  /*a2f0*/  VIADD R12, R0, 0x3b ;  /* 0x0000003b000c7836 */ /* 0x000fe20000000000 */
[----:B------:R-:W-:Y:S01]  /*a300*/  ISETP.LT.AND P2, PT, R10, UR19, !P0 ;  /* 0x000000130a007c0c */ /* 0x000fe2000c741270 */
[C---:B------:R-:W-:Y:S01]  /*a310*/  VIADD R11, R7.reuse, UR6 ;  /* 0x00000006070b7c36 */ /* 0x040fe20008000000 */
[----:B------:R-:W-:Y:S01]  /*a320*/  IADD3 R6, P6, PT, R7, R2, RZ ;  /* 0x0000000207067210 */ /* 0x000fe20007fde0ff */
[----:B------:R0:W-:Y:S01]  /*a330*/  @P1 STG.E.U8 desc[UR24][R4.64], R15 ;  /* 0x0000000f04001986 */ /* 0x0001e2000c101118 */
[----:B------:R-:W-:Y:S01]  /*a340*/  ISETP.LT.AND P4, PT, R12, UR19, !P0 ;  /* 0x000000130c007c0c */ /* 0x000fe2000c781270 */
[----:B------:R-:W-:Y:S01]  /*a350*/  VIADD R13, R11, UR6 ;  /* 0x000000060b0d7c36 */ /* 0x000fe20008000000 */
[----:B------:R-:W-:-:S02]  /*a360*/  LEA.HI.X.SX32 R7, R7, R3, 0x1, P6 ;  /* 0x0000000307077211 */ /* 0x000fc400030f0eff */
[-C--:B------:R-:W-:Y:S01]  /*a370*/  IADD3 R10, P1, PT, R11, R2.reuse, RZ ;  /* 0x000000020b0a7210 */ /* 0x080fe20007f3e0ff */
[C---:B------:R-:W-:Y:S01]  /*a380*/  VIADD R14, R13.reuse, UR6 ;  /* 0x000000060d0e7c36 */ /* 0x040fe20008000000 */
[-C--:B------:R-:W-:Y:S01]  /*a390*/  IADD3 R12, P6, PT, R13, R2.reuse, RZ ;  /* 0x000000020d0c7210 */ /* 0x080fe20007fde0ff */
[----:B------:R2:W-:Y:S01]  /*a3a0*/  @P5 STG.E.U8 desc[UR24][R6.64], R63 ;  /* 0x0000003f06005986 */ /* 0x0005e2000c101118 */
[-C--:B------:R-:W-:Y:S01]  /*a3b0*/  LEA.HI.X.SX32 R11, R11, R3.reuse, 0x1, P1 ;  /* 0x000000030b0b7211 */ /* 0x080fe200008f0eff */
[----:B---3--:R-:W-:Y:S01]  /*a3c0*/  VIADD R9, R14, UR6 ;  /* 0x000000060e097c36 */ /* 0x008fe20008000000 */
[----:B------:R-:W-:Y:S01]  /*a3d0*/  LEA.HI.X.SX32 R13, R13, R3, 0x1, P6 ;  /* 0x000000030d0d7211 */ /* 0x000fe200030f0eff */
[----:B0-----:R-:W-:Y:S01]  /*a3e0*/  VIADD R15, R0, 0x3f ;  /* 0x0000003f000f7836 */ /* 0x001fe20000000000 */
[----:B------:R-:W-:Y:S01]  /*a3f0*/  IADD3 R4, P6, PT, R14, R2, RZ ;  /* 0x000000020e047210 */ /* 0x000fe20007fde0ff */
[----:B------:R-:W-:Y:S01]  /*a400*/  VIADD R0, R9, UR6 ;  /* 0x0000000609007c36 */ /* 0x000fe20008000000 */
[----:B------:R-:W-:-:S02]  /*a410*/  ISETP.LT.AND P1, PT, R16, UR19, !P0 ;  /* 0x0000001310007c0c */ /* 0x000fc4000c721270 */
[-C--:B------:R-:W-:Y:S02]  /*a420*/  LEA.HI.X.SX32 R5, R14, R3.reuse, 0x1, P6 ;  /* 0x000000030e057211 */ /* 0x080fe400030f0eff */
[-C--:B------:R-:W-:Y:S02]  /*a430*/  IADD3 R8, P6, PT, R9, R2.reuse, RZ ;  /* 0x0000000209087210 */ /* 0x080fe40007fde0ff */
[----:B------:R-:W-:Y:S02]  /*a440*/  ISETP.LT.AND P0, PT, R15, UR19, !P0 ;  /* 0x000000130f007c0c */ /* 0x000fe4000c701270 */
[----:B------:R-:W-:Y:S02]  /*a450*/  PRMT R15, R63, 0x9910, RZ ;  /* 0x000099103f0f7816 */ /* 0x000fe400000000ff */
[----:B------:R-:W-:Y:S02]  /*a460*/  LEA.HI.X.SX32 R9, R9, R3, 0x1, P6 ;  /* 0x0000000309097211 */ /* 0x000fe400030f0eff */
[----:B------:R-:W-:-:S02]  /*a470*/  IADD3 R2, P6, PT, R0, R2, RZ ;  /* 0x0000000200027210 */ /* 0x000fc40007fde0ff */
[----:B------:R-:W-:Y:S02]  /*a480*/  SHF.R.S32.HI R15, RZ, 0x8, R15 ;  /* 0x00000008ff0f7819 */ /* 0x000fe4000001140f */
[----:B------:R-:W-:Y:S02]  /*a490*/  LEA.HI.X.SX32 R3, R0, R3, 0x1, P6 ;  /* 0x0000000300037211 */ /* 0x000fe400030f0eff */
[----:B------:R-:W-:Y:S01]  /*a4a0*/  SHF.R.S32.HI R19, RZ, 0x8, R19 ;  /* 0x00000008ff137819 */ /* 0x000fe20000011413 */
[----:B------:R2:W-:Y:S04]  /*a4b0*/  @P4 STG.E.U8 desc[UR24][R10.64], R15 ;  /* 0x0000000f0a004986 */ /* 0x0005e8000c101118 */
[----:B------:R2:W-:Y:S04]  /*a4c0*/  @P3 STG.E.U8 desc[UR24][R12.64], R65 ;  /* 0x000000410c003986 */ /* 0x0005e8000c101118 */
[----:B------:R2:W-:Y:S04]  /*a4d0*/  @P2 STG.E.U8 desc[UR24][R4.64], R17 ;  /* 0x0000001104002986 */ /* 0x0005e8000c101118 */
[----:B------:R2:W-:Y:S04]  /*a4e0*/  @P1 STG.E.U8 desc[UR24][R8.64], R67 ;  /* 0x0000004308001986 */ /* 0x0005e8000c101118 */
[----:B------:R2:W-:Y:S01]  /*a4f0*/  @P0 STG.E.U8 desc[UR24][R2.64], R19 ;  /* 0x0000001302000986 */ /* 0x0005e2000c101118 */
[----:B-1----:R-:W-:Y:S06]  /*a500*/  BAR.SYNC.DEFER_BLOCKING 0x0 ;  /* 0x0000000000007b1d */ /* 0x002fec0000010000 */
[----:B------:R-:W-:Y:S05]  /*a510*/  BRA.U UP0, `(.L_x_19) ;  /* 0x0000000100a07547 */ /* 0x000fea000b800000 */
[----:B------:R-:W0:Y:S01]  /*a520*/  S2UR UR5, SR_CgaCtaId ;  /* 0x00000000000579c3 */ /* 0x000e220000008800 */
[----:B------:R-:W-:Y:S01]  /*a530*/  NOP ;  /* 0x0000000000007918 */ /* 0x000fe20000000000 */
[----:B------:R-:W-:Y:S01]  /*a540*/  UMOV UR4, 0x50 ;  /* 0x0000005000047882 */ /* 0x000fe20000000000 */
[----:B------:R-:W-:Y:S02]  /*a550*/  IMAD.U32 R0, RZ, RZ, UR26 ;  /* 0x0000001aff007e24 */ /* 0x000fe4000f8e00ff */
[----:B--2---:R-:W-:Y:S02]  /*a560*/  IMAD.MOV.U32 R3, RZ, RZ, 0x3 ;  /* 0x00000003ff037424 */ /* 0x004fe400078e00ff */
[----:B------:R-:W-:Y:S01]  /*a570*/  IMAD.MOV.U32 R7, RZ, RZ, 0x1 ;  /* 0x00000001ff077424 */ /* 0x000fe200078e00ff */
[----:B------:R-:W-:-:S04]  /*a580*/  LOP3.LUT R0, R0, 0xffff, RZ, 0xc0, !PT ;  /* 0x0000ffff00007812 */ /* 0x000fc800078ec0ff */
[----:B------:R-:W-:-:S05]  /*a590*/  SHF.R.U32.HI R0, RZ, 0x5, R0 ;  /* 0x00000005ff007819 */ /* 0x000fca0000011600 */
[----:B------:R-:W-:Y:S01]  /*a5a0*/  VIADD R2, R0, 0x10 ;  /* 0x0000001000027836 */ /* 0x000fe20000000000 */
[----:B------:R-:W-:Y:S01]  /*a5b0*/  SHF.L.U32 R0, R3, R0, RZ ;  /* 0x0000000003007219 */ /* 0x000fe200000006ff */
[----:B0-----:R-:W-:-:S03]  /*a5c0*/  ULEA UR6, UR5, UR4, 0x18 ;  /* 0x0000000405067291 */ /* 0x001fc6000f8ec0ff */
[----:B------:R-:W-:-:S04]  /*a5d0*/  SHF.L.U32 R3, R7, R2, RZ ;  /* 0x0000000207037219 */ /* 0x000fc800000006ff */
[----:B------:R-:W-:Y:S02]  /*a5e0*/  LOP3.LUT R0, R3, R0, RZ, 0xfc, !PT ;  /* 0x0000000003007212 */ /* 0x000fe400078efcff */
[----:B------:R-:W0:Y:S02]  /*a5f0*/  LDS R5, [UR6] ;  /* 0x00000006ff057984 */ /* 0x000e240008000800 */
[C---:B------:R-:W-:Y:S02]  /*a600*/  LOP3.LUT R2, R0.reuse, 0xffff, RZ, 0xc0, !PT ;  /* 0x0000ffff00027812 */ /* 0x040fe400078ec0ff */
[----:B0-----:R-:W-:-:S04]  /*a610*/  LOP3.LUT R3, R0, 0xffff, R5, 0x80, !PT ;  /* 0x0000ffff00037812 */ /* 0x001fc800078e8005 */
[----:B------:R-:W-:-:S13]  /*a620*/  ISETP.NE.AND P0, PT, R3, R2, PT ;  /* 0x000000020300720c */ /* 0x000fda0003f05270 */
[----:B------:R-:W-:Y:S05]  /*a630*/  @P0 BRA `(.L_x_20) ;  /* 0x0000000000500947 */ /* 0x000fea0003800000 */
[----:B------:R-:W-:Y:S02]  /*a640*/  SHF.R.U32.HI R5, RZ, 0x10, R5 ;  /* 0x00000010ff057819 */ /* 0x000fe40000011605 */
[----:B------:R-:W-:-:S04]  /*a650*/  SHF.R.U32.HI R2, RZ, 0x10, R0 ;  /* 0x00000010ff027819 */ /* 0x000fc80000011600 */
[----:B------:R-:W-:-:S04]  /*a660*/  LOP3.LUT R5, R5, R2, RZ, 0xc0, !PT ;  /* 0x0000000205057212 */ /* 0x000fc800078ec0ff */
[----:B------:R-:W-:-:S13]  /*a670*/  ISETP.NE.AND P0, PT, R5, R2, PT ;  /* 0x000000020500720c */ /* 0x000fda0003f05270 */
[----:B------:R-:W-:Y:S05]  /*a680*/  @P0 BRA `(.L_x_21) ;  /* 0x0000000000300947 */ /* 0x000fea0003800000 */
[----:B------:R-:W-:Y:S01]  /*a690*/  R2UR UR4, R0 ;  /* 0x00000000000472ca */ /* 0x000fe200000e0000 */
[----:B------:R-:W-:Y:S01]  /*a6a0*/  VOTEU.ANY UR5, UPT, PT ;  /* 0x0000000000057886 */ /* 0x000fe200038e0100 */
[----:B------:R-:W0:Y:S01]  /*a6b0*/  S2R R0, SR_LANEID ;  /* 0x0000000000007919 */ /* 0x000e220000000000 */
[----:B------:R-:W-:-:S10]  /*a6c0*/  UFLO.U32 UR5, UR5 ;  /* 0x00000005000572bd */ /* 0x000fd400080e0000 */
[----:B------:R-:W-:-:S06]  /*a6d0*/  ULOP3.LUT UR4, URZ, UR4, URZ, 0x33, !UPT ;  /* 0x00000004ff047292 */ /* 0x000fcc000f8e33ff */
[----:B------:R-:W-:-:S04]  /*a6e0*/  IMAD.U32 R2, RZ, RZ, UR4 ;  /* 0x00000004ff027e24 */ /* 0x000fc8000f8e00ff */
[----:B------:R-:W1:Y:S02]  /*a6f0*/  REDUX UR7, R2 ;  /* 0x00000000020773c4 */ /* 0x000e640000000000 */
[----:B------:R3:W-:Y:S01]  /*a700*/  UTCATOMSWS.AND URZ, UR4 ;  /* 0x0000000400ff79e3 */ /* 0x0007e20008000000 */
[----:B0-----:R-:W-:Y:S01]  /*a710*/  ISETP.EQ.U32.AND P0, PT, R0, UR5, PT ;  /* 0x0000000500007c0c */ /* 0x001fe2000bf02070 */
[----:B-1----:R-:W-:-:S12]  /*a720*/  IMAD.U32 R0, RZ, RZ, UR7 ;  /* 0x00000007ff007e24 */ /* 0x002fd8000f8e00ff */
[----:B------:R3:W-:Y:S01]  /*a730*/  @P0 ATOMS.AND RZ, [UR6], R0 ;  /* 0x00000000ffff098c */ /* 0x0007e2000a800006 */
[----:B------:R-:W-:Y:S05]  /*a740*/  BRA `(.L_x_19) ;  /* 0x0000000000147947 */ /* 0x000fea0003800000 */
.L_x_21:
[----:B------:R-:W-:-:S07]  /*a750*/  MOV R2, 0xa770 ;  /* 0x0000a77000027802 */ /* 0x000fce0000000f00 */
[----:B------:R-:W-:Y:S05]  /*a760*/  CALL.REL.NOINC `($__internal_0_$__cuda_sm10x_tcgen05_guardrail_trap_col_being_dealloced_not_returned_by_alloc) ;  /* 0x00000000005c7944 */ /* 0x000fea0003c00000 */
[----:B------:R-:W-:Y:S05]  /*a770*/  BRA `(.L_x_19) ;  /* 0x0000000000087947 */ /* 0x000fea0003800000 */
.L_x_20:
[----:B------:R-:W-:-:S07]  /*a780*/  MOV R2, 0xa7a0 ;  /* 0x0000a7a000027802 */ /* 0x000fce0000000f00 */
[----:B------:R-:W-:Y:S05]  /*a790*/  CALL.REL.NOINC `($__internal_2_$__cuda_sm10x_tcgen05_guardrail_trap_unallocated_columns_being_dealloced) ;  /* 0x0000000000687944 */ /* 0x000fea0003c00000 */
.L_x_19:
[----:B------:R-:W-:Y:S01]  /*a7a0*/  NOP ;  /* 0x0000000000007918 */ /* 0x000fe20000000000 */
[----:B---3--:R-:W-:Y:S05]  /*a7b0*/  EXIT ;  /* 0x000000000000794d */ /* 0x008fea0003800000 */
.L_x_7:
[----:B------:R-:W-:-:S07]  /*a7c0*/  IMAD.MOV.U32 R3, RZ, RZ, R2 ;  /* 0x000000ffff037224 */ /* 0x000fce00078e0002 */
.L_x_22:
[----:B0-----:R0:W1:Y:S02]  /*a7d0*/  SYNCS.PHASECHK.TRANS64.TRYWAIT P1, [R9+URZ], R3 ;  /* 0x00000003090075a7 */ /* 0x00106400080211ff */
[----:B-1----:R-:W-:Y:S05]  /*a7e0*/  @!P1 NANOSLEEP.SYNCS 0x989680 ;  /* 0x009896800000995d */ /* 0x002fea0003900000 */
[----:B------:R-:W1:Y:S02]  /*a7f0*/  @!P1 SYNCS.PHASECHK.TRANS64 P1, [R9+URZ], R3 ;  /* 0x00000003090095a7 */ /* 0x000e6400080210ff */
[----:B-1----:R-:W-:Y:S05]  /*a800*/  @!P1 BRA `(.L_x_22) ;  /* 0xfffffffc00f09947 */ /* 0x002fea000383ffff */
[----:B------:R-:W-:Y:S05]  /*a810*/  BRA `(.L_x_6) ;  /* 0xffffff5800c47947 */ /* 0x000fea000383ffff */
.L_x_10:
[----:B------:R-:W-:-:S07]  /*a820*/  IMAD.MOV.U32 R3, RZ, RZ, R2 ;  /* 0x000000ffff037224 */ /* 0x000fce00078e0002 */
.L_x_23:
[----:B0-----:R0:W1:Y:S02]  /*a830*/  SYNCS.PHASECHK.TRANS64.TRYWAIT P0, [R9+URZ], R3 ;  /* 0x00000003090075a7 */ /* 0x00106400080011ff */
[----:B-1----:R-:W-:Y:S05]  /*a840*/  @!P0 NANOSLEEP.SYNCS 0x989680 ;  /* 0x009896800000895d */ /* 0x002fea0003900000 */
[----:B------:R-:W1:Y:S02]  /*a850*/  @!P0 SYNCS.PHASECHK.TRANS64 P0, [R9+URZ], R3 ;  /* 0x00000003090085a7 */ /* 0x000e6400080010ff */
[----:B-1----:R-:W-:Y:S05]  /*a860*/  @!P0 BRA `(.L_x_23) ;  /* 0xfffffffc00f08947 */ /* 0x002fea000383ffff */
[----:B------:R-:W-:Y:S05]  /*a870*/  BRA `(.L_x_9) ;  /* 0xffffff5c00287947 */ /* 0x000fea000383ffff */
.L_x_14:
[----:B------:R-:W0:Y:S02]  /*a880*/  SYNCS.PHASECHK.TRANS64.TRYWAIT P3, [UR12], R43 ;  /* 0x0000002bff0075a7 */ /* 0x000e24000806110c */
[----:B0-----:R-:W-:Y:S05]  /*a890*/  @!P3 BRA `(.L_x_14) ;  /* 0xfffffffc00f8b947 */ /* 0x001fea000383ffff */
[----:B------:R-:W-:Y:S05]  /*a8a0*/  BRA `(.L_x_24) ;  /* 0xffffffb000b47947 */ /* 0x000fea000383ffff */
.L_x_18:
[----:B------:R-:W0:Y:S02]  /*a8b0*/  SYNCS.PHASECHK.TRANS64.TRYWAIT P0, [UR12], R2 ;  /* 0x00000002ff0075a7 */ /* 0x000e24000800110c */
[----:B0-----:R-:W-:Y:S05]  /*a8c0*/  @!P0 BRA `(.L_x_18) ;  /* 0xfffffffc00f88947 */ /* 0x001fea000383ffff */
[----:B------:R-:W-:Y:S05]  /*a8d0*/  BRA `(.L_x_17) ;  /* 0xffffffdc00007947 */ /* 0x000fea000383ffff */
        .weak           $__internal_0_$__cuda_sm10x_tcgen05_guardrail_trap_col_being_dealloced_not_returned_by_alloc
        .type           $__internal_0_$__cuda_sm10x_tcgen05_guardrail_trap_col_being_dealloced_not_returned_by_alloc,@function
        .size           $__internal_0_$__cuda_sm10x_tcgen05_guardrail_trap_col_being_dealloced_not_returned_by_alloc,($__internal_1_$__cuda_sm10x_tcgen05_guardrail_trap_phase_invalid_during_alloc - $__internal_0_$__cuda_sm10x_tcgen05_guardrail_trap_col_being_dealloced_not_returned_by_alloc)
$__internal_0_$__cuda_sm10x_tcgen05_guardrail_trap_col_being_dealloced_not_returned_by_alloc:
[----:B------:R-:W-:Y:S05]  /*a8e0*/  BPT.TRAP 0x1 ;  /* 0x000000040000795c */ /* 0x000fea0000300000 */
[----:B------:R-:W-:-:S04]  /*a8f0*/  IMAD.MOV.U32 R3, RZ, RZ, 0x0 ;  /* 0x00000000ff037424 */ /* 0x000fc800078e00ff */
[----:B------:R-:W-:Y:S05]  /*a900*/  RET.REL.NODEC R2 `(matmul_kernel) ;  /* 0xffffff5402bc7950 */ /* 0x000fea0003c3ffff */
        .weak           $__internal_1_$__cuda_sm10x_tcgen05_guardrail_trap_phase_invalid_during_alloc
        .type           $__internal_1_$__cuda_sm10x_tcgen05_guardrail_trap_phase_invalid_during_alloc,@function
        .size           $__internal_1_$__cuda_sm10x_tcgen05_guardrail_trap_phase_invalid_during_alloc,($__internal_2_$__cuda_sm10x_tcgen05_guardrail_trap_unallocated_columns_being_dealloced - $__internal_1_$__cuda_sm10x_tcgen05_guardrail_trap_phase_invalid_during_alloc)
$__internal_1_$__cuda_sm10x_tcgen05_guardrail_trap_phase_invalid_during_alloc:
[----:B------:R-:W-:Y:S05]  /*a910*/  BPT.TRAP 0x1 ;  /* 0x000000040000795c */ /* 0x000fea0000300000 */
[----:B------:R-:W-:-:S04]  /*a920*/  IMAD.MOV.U32 R3, RZ, RZ, 0x0 ;  /* 0x00000000ff037424 */ /* 0x000fc800078e00ff */
[----:B------:R-:W-:Y:S05]  /*a930*/  RET.REL.NODEC R2 `(matmul_kernel) ;  /* 0xffffff5402b07950 */ /* 0x000fea0003c3ffff */
        .weak           $__internal_2_$__cuda_sm10x_tcgen05_guardrail_trap_unallocated_columns_being_dealloced
        .type           $__internal_2_$__cuda_sm10x_tcgen05_guardrail_trap_unallocated_columns_being_dealloced,@function
        .size           $__internal_2_$__cuda_sm10x_tcgen05_guardrail_trap_unallocated_columns_being_dealloced,(.L_x_28 - $__internal_2_$__cuda_sm10x_tcgen05_guardrail_trap_unallocated_columns_being_dealloced)
$__internal_2_$__cuda_sm10x_tcgen05_guardrail_trap_unallocated_columns_being_dealloced:
[----:B------:R-:W-:Y:S05]  /*a940*/  BPT.TRAP 0x1 ;  /* 0x000000040000795c */ /* 0x000fea0000300000 */
[----:B------:R-:W-:-:S04]  /*a950*/  IMAD.MOV.U32 R3, RZ, RZ, 0x0 ;  /* 0x00000000ff037424 */ /* 0x000fc800078e00ff */
[----:B------:R-:W-:Y:S05]  /*a960*/  RET.REL.NODEC R2 `(matmul_kernel) ;  /* 0xffffff5402a47950 */ /* 0x000fea0003c3ffff */
.L_x_25:
[----:B------:R-:W-:-:S00]  /*a970*/  BRA `(.L_x_25) ;  /* 0xfffffffc00fc7947 */ /* 0x000fc0000383ffff */
[----:B------:R-:W-:-:S00]  /*a980*/  NOP ;  /* 0x0000000000007918 */ /* 0x000fc00000000000 */
[----:B------:R-:W-:-:S00]  /*a990*/  NOP ;  /* 0x0000000000007918 */ /* 0x000fc00000000000 */
[----:B------:R-:W-:-:S00]  /*a9a0*/  NOP ;  /* 0x0000000000007918 */ /* 0x000fc00000000000 */
[----:B------:R-:W-:-:S00]  /*a9b0*/  NOP ;  /* 0x0000000000007918 */ /* 0x000fc00000000000 */
[----:B------:R-:W-:-:S00]  /*a9c0*/  NOP ;  /* 0x0000000000007918 */ /* 0x000fc00000000000 */
[----:B------:R-:W-:-:S00]  /*a9d0*/  NOP ;  /* 0x0000000000007918 */ /* 0x000fc00000000000 */
[----:B------:R-:W-:-:S00]  /*a9e0*/  NOP ;  /* 0x0000000000007918 */ /* 0x000fc00000000000 */
[----:B------:R-:W-:-:S00]  /*a9f0*/  NOP ;  /* 0x0000000000007918 */ /* 0x000fc00000000000 */
.L_x_28:


//--------------------- .nv.shared.matmul_kernel  --------------------------
	.section	.nv.shared.matmul_kernel,"aw",@nobits
	.sectionflags	@""
	.align	16
	.zero		1024


//--------------------- .nv.shared.reserved.0     --------------------------
	.section	.nv.shared.reserved.0,"aw",@nobits
	.align	8
	.weak		__nv_reservedSMEM_offset_0_alias
	.size		__nv_reservedSMEM_offset_0_alias, 0, 64
	.other		__nv_reservedSMEM_offset_0_alias,@"STO_CUDA_RESERVED_SHARED STV_DEFAULT"
__nv_reservedSMEM_offset_0_alias:
	.zero		0
.nv.shared.reserved.0:
	.zero		64
	.weak		__nv_reservedSMEM_allocation_phase
	.type		__nv_reservedSMEM_allocation_phase,@object
	.size		__nv_reservedSMEM_allocation_phase,(.L_0 - __nv_reservedSMEM_allocation_phase)
__nv_reservedSMEM_allocation_phase:
	.zero		1
.L_0:
	.zero		7
	.weak		__nv_reservedSMEM_devtool_atexit_pc
	.type		__nv_reservedSMEM_devtool_atexit_pc,@object
	.size		__nv_reservedSMEM_devtool_atexit_pc,(__nv_reservedSMEM_allocation_mask - __nv_reservedSMEM_devtool_atexit_pc)
__nv_reservedSMEM_devtool_atexit_pc:
	.zero		8
	.weak		__nv_reservedSMEM_allocation_mask
	.type		__nv_reservedSMEM_allocation_mask,@object
	.size		__nv_reservedSMEM_allocation_mask,(.L_2 - __nv_reservedSMEM_allocation_mask)
__nv_reservedSMEM_allocation_mask:
	.zero		4
.L_2:
	.zero		4
	.weak		__nv_reservedSMEM_tmem_allocation_pipeline_mbarrier
	.type		__nv_reservedSMEM_tmem_allocation_pipeline_mbarrier,@object
	.size		__nv_reservedSMEM_tmem_allocation_pipeline_mbarrier,(__nv_reservedSMEM_tmem_allocation_pipeline_mbarrier_parity - __nv_reservedSMEM_tmem_allocation_pipeline_mbarrier)
__nv_reservedSMEM_tmem_allocation_pipeline_mbarrier:
	.zero		8
	.weak		__nv_reservedSMEM_tmem_allocation_pipeline_mbarrier_parity
	.type		__nv_reservedSMEM_tmem_allocation_pipeline_mbarrier_parity,@object
	.size		__nv_reservedSMEM_tmem_allocation_pipeline_mbarrier_parity,(.L_4 - __nv_reservedSMEM_tmem_allocation_pipeline_mbarrier_parity)
__nv_reservedSMEM_tmem_allocation_pipeline_mbarrier_parity:
	.zero		4
.L_4:


//--------------------- .nv.constant0.matmul_kernel --------------------------
	.section	.nv.constant0.matmul_kernel,"a",@progbits
	.sectionflags	@""
	.align	4
.nv.constant0.matmul_kernel:
	.zero		976


//--------------------- SYMBOLS --------------------------

	.type		.nv.reservedSmem.offset0,@object
	.size		.nv.reservedSmem.offset0,0x4
	.type		.nv.reservedSmem.cap,@object
	.size		.nv.reservedSmem.cap,0x4
